// auto-generated by cutlass_sweep.conv — config: {"arch": "sm_90", "cluster_m": 1, "cluster_n": 1, "conv_kind": "fprop", "dtype": "fp16", "ndim": 3, "tile_k": 32, "tile_m": 64, "tile_n": 128}
#include "cutlass/cutlass.h"
#include "cute/tensor.hpp"
#include "cutlass/kernel_hardware_info.hpp"
#include "cutlass/conv/convolution.h"
#include "cutlass/conv/dispatch_policy.hpp"
#include "cutlass/conv/collective/collective_builder.hpp"
#include "cutlass/conv/kernel/conv_universal.hpp"
#include "cutlass/conv/device/conv_universal_adapter.hpp"
#include "cutlass/epilogue/collective/collective_builder.hpp"

using namespace cute;
using Elem = cutlass::half_t;
using Acc  = float;
using LayoutAB = cutlass::layout::TensorNDHWC;
using LayoutC  = cutlass::layout::TensorNDHWC;
constexpr auto ConvOp = cutlass::conv::Operator::kFprop;
using TileShape    = Shape<_64, _128, Shape<_32>>;
using ClusterShape = Shape<_1, _1, _1>;

using CollectiveEpilogue = typename cutlass::epilogue::collective::CollectiveBuilder<
    cutlass::arch::Sm90, cutlass::arch::OpClassTensorOp,
    TileShape, ClusterShape,
    cutlass::epilogue::collective::EpilogueTileAuto,
    Acc, Acc,
    Elem, LayoutC, 128 / cutlass::sizeof_bits<Elem>::value,
    Elem, LayoutC, 128 / cutlass::sizeof_bits<Elem>::value,
    cutlass::epilogue::collective::EpilogueScheduleAuto
  >::CollectiveOp;

using CollectiveMainloop = typename cutlass::conv::collective::CollectiveBuilder<
    cutlass::arch::Sm90, cutlass::arch::OpClassTensorOp, ConvOp,
    Elem, LayoutAB, 128 / cutlass::sizeof_bits<Elem>::value,
    Elem, LayoutAB, 128 / cutlass::sizeof_bits<Elem>::value,
    Acc,
    TileShape, ClusterShape,
    cutlass::conv::collective::StageCountAutoCarveout<
        static_cast<int>(sizeof(typename CollectiveEpilogue::SharedStorage))>,
    cutlass::conv::collective::KernelScheduleAuto
  >::CollectiveOp;

using ProblemShape = cutlass::conv::ConvProblemShape<
    ConvOp, CollectiveMainloop::DispatchPolicy::NumSpatialDimensions>;
using ConvKernel = cutlass::conv::kernel::ConvUniversal<
    ProblemShape, CollectiveMainloop, CollectiveEpilogue>;
using Conv = cutlass::conv::device::ConvUniversalAdapter<ConvKernel>;

auto* _anchor = &cutlass::device_kernel<ConvKernel>;


// ===== COMPILED SASS (sm_90a) =====

	.target	sm_90a

	.elftype	@"ET_EXEC"


//--------------------- .note.nv.tkinfo           --------------------------
	.section	.note.nv.tkinfo,"",@"SHT_NOTE"
	.sectionflags	@"SHF_NOTE_NV_TKINFO"
	.tkinfo
        /*0018*/ 	.word	0x00000002
        /*0030*/ 	.string	""
        /*0030*/ 	.string	"ptxas"
        /*0030*/ 	.string	"Cuda compilation tools, release 13.0, V13.0.88"
        /*0030*/ 	.string	"Build cuda_13.0.r13.0/compiler.36424714_0"
        /*0030*/ 	.string	"-arch sm_90a -m 64 "



//--------------------- .note.nv.cuinfo           --------------------------
	.section	.note.nv.cuinfo,"",@"SHT_NOTE"
	.sectionflags	@"SHF_NOTE_NV_CUINFO"
        /*0018*/ 	.short	0x0002
        /*001a*/ 	.short	0x005a
        /*001c*/ 	.short	0x0082
	.zero		2


//--------------------- .nv.info                  --------------------------
	.section	.nv.info,"",@"SHT_CUDA_INFO"
	.align	4


	//----- nvinfo : EIATTR_REGCOUNT
	.align		4
        /*0000*/ 	.byte	0x04, 0x2f
        /*0002*/ 	.short	(.L_12 - .L_11)
	.align		4
.L_11:
        /*0004*/ 	.word	index@(_ZN7cutlass13device_kernelINS_4conv6kernel13ConvUniversalINS1_16ConvProblemShapeILNS1_8OperatorE0ELi3EEENS1_10collective14CollectiveConvINS1_46MainloopSm90TmaGmmaWarpSpecializedImplicitGemmILS5_0ELi18ELi3EN4cute5tupleIJNSA_1CILi1EEESD_SD_EEENS1_36KernelImplicitTmaWarpSpecializedSm90ELi1EEENSB_IJNSC_ILi64EEENSC_ILi128EEENSB_IJNSC_ILi32EEEEEEEEENS_6half_tESM_NSA_8TiledMMAINSA_8MMA_AtomIJNSA_4SM904GMMA26MMA_64x128x16_F32F16F16_SSILNSQ_5MajorE0ELSS_0ELNSQ_7ScaleInE1ELST_1EEEEEENSA_6LayoutISE_NSB_IJNSC_ILi0EEESX_SX_EEEEENSB_IJNSA_10UnderscoreES10_S10_EEEEENS7_6detail26Sm90ImplicitGemmTileTraitsINSA_20SM90_TMA_LOAD_IM2COLENSA_14ComposedLayoutINSA_7SwizzleILi2ELi4ELi3EEENSA_18smem_ptr_flag_bitsILi16EEENSW_INSB_IJNSB_IJNSC_ILi8EEES1B_EEENSB_IJSJ_SD_EEENSB_IJSD_NSC_ILi18EEEEEEEEENSB_IJNSB_IJSJ_NSC_ILi256EEEEEENSB_IJSD_SX_EEENSB_IJSX_NSC_ILi2048EEEEEEEEEEEEEvEENS14_INSA_13SM90_TMA_LOADENS16_IS18_S1A_NSW_INSB_IJNSB_IJS1B_NSC_ILi16EEEEEES1D_S1F_EEENSB_IJS1I_S1J_NSB_IJSX_NSC_ILi4096EEEEEEEEEEEEEvEEEENS_8epilogue10collective6detail29Sm90TmaWarpSpecializedAdapterINS22_15DefaultEpilogueISM_NSB_IJNSB_IJllllEEESD_SX_EEES27_NS21_6thread17LinearCombinationISM_Li1EffLNS28_9ScaleType4KindE0ELNS_15FloatRoundStyleE2ESM_EENS_4gemm15EpilogueDefaultEEEEEvvEEEEvNT_6ParamsE)
        /*0008*/ 	.word	0x0000005a


	//----- nvinfo : EIATTR_FRAME_SIZE
	.align		4
.L_12:
        /*000c*/ 	.byte	0x04, 0x11
        /*000e*/ 	.short	(.L_14 - .L_13)
	.align		4
.L_13:
        /*0010*/ 	.word	index@(_ZN7cutlass13device_kernelINS_4conv6kernel13ConvUniversalINS1_16ConvProblemShapeILNS1_8OperatorE0ELi3EEENS1_10collective14CollectiveConvINS1_46MainloopSm90TmaGmmaWarpSpecializedImplicitGemmILS5_0ELi18ELi3EN4cute5tupleIJNSA_1CILi1EEESD_SD_EEENS1_36KernelImplicitTmaWarpSpecializedSm90ELi1EEENSB_IJNSC_ILi64EEENSC_ILi128EEENSB_IJNSC_ILi32EEEEEEEEENS_6half_tESM_NSA_8TiledMMAINSA_8MMA_AtomIJNSA_4SM904GMMA26MMA_64x128x16_F32F16F16_SSILNSQ_5MajorE0ELSS_0ELNSQ_7ScaleInE1ELST_1EEEEEENSA_6LayoutISE_NSB_IJNSC_ILi0EEESX_SX_EEEEENSB_IJNSA_10UnderscoreES10_S10_EEEEENS7_6detail26Sm90ImplicitGemmTileTraitsINSA_20SM90_TMA_LOAD_IM2COLENSA_14ComposedLayoutINSA_7SwizzleILi2ELi4ELi3EEENSA_18smem_ptr_flag_bitsILi16EEENSW_INSB_IJNSB_IJNSC_ILi8EEES1B_EEENSB_IJSJ_SD_EEENSB_IJSD_NSC_ILi18EEEEEEEEENSB_IJNSB_IJSJ_NSC_ILi256EEEEEENSB_IJSD_SX_EEENSB_IJSX_NSC_ILi2048EEEEEEEEEEEEEvEENS14_INSA_13SM90_TMA_LOADENS16_IS18_S1A_NSW_INSB_IJNSB_IJS1B_NSC_ILi16EEEEEES1D_S1F_EEENSB_IJS1I_S1J_NSB_IJSX_NSC_ILi4096EEEEEEEEEEEEEvEEEENS_8epilogue10collective6detail29Sm90TmaWarpSpecializedAdapterINS22_15DefaultEpilogueISM_NSB_IJNSB_IJllllEEESD_SX_EEES27_NS21_6thread17LinearCombinationISM_Li1EffLNS28_9ScaleType4KindE0ELNS_15FloatRoundStyleE2ESM_EENS_4gemm15EpilogueDefaultEEEEEvvEEEEvNT_6ParamsE)
        /*0014*/ 	.word	0x00000000


	//----- nvinfo : EIATTR_MIN_STACK_SIZE
	.align		4
.L_14:
        /*0018*/ 	.byte	0x04, 0x12
        /*001a*/ 	.short	(.L_16 - .L_15)
	.align		4
.L_15:
        /*001c*/ 	.word	index@(_ZN7cutlass13device_kernelINS_4conv6kernel13ConvUniversalINS1_16ConvProblemShapeILNS1_8OperatorE0ELi3EEENS1_10collective14CollectiveConvINS1_46MainloopSm90TmaGmmaWarpSpecializedImplicitGemmILS5_0ELi18ELi3EN4cute5tupleIJNSA_1CILi1EEESD_SD_EEENS1_36KernelImplicitTmaWarpSpecializedSm90ELi1EEENSB_IJNSC_ILi64EEENSC_ILi128EEENSB_IJNSC_ILi32EEEEEEEEENS_6half_tESM_NSA_8TiledMMAINSA_8MMA_AtomIJNSA_4SM904GMMA26MMA_64x128x16_F32F16F16_SSILNSQ_5MajorE0ELSS_0ELNSQ_7ScaleInE1ELST_1EEEEEENSA_6LayoutISE_NSB_IJNSC_ILi0EEESX_SX_EEEEENSB_IJNSA_10UnderscoreES10_S10_EEEEENS7_6detail26Sm90ImplicitGemmTileTraitsINSA_20SM90_TMA_LOAD_IM2COLENSA_14ComposedLayoutINSA_7SwizzleILi2ELi4ELi3EEENSA_18smem_ptr_flag_bitsILi16EEENSW_INSB_IJNSB_IJNSC_ILi8EEES1B_EEENSB_IJSJ_SD_EEENSB_IJSD_NSC_ILi18EEEEEEEEENSB_IJNSB_IJSJ_NSC_ILi256EEEEEENSB_IJSD_SX_EEENSB_IJSX_NSC_ILi2048EEEEEEEEEEEEEvEENS14_INSA_13SM90_TMA_LOADENS16_IS18_S1A_NSW_INSB_IJNSB_IJS1B_NSC_ILi16EEEEEES1D_S1F_EEENSB_IJS1I_S1J_NSB_IJSX_NSC_ILi4096EEEEEEEEEEEEEvEEEENS_8epilogue10collective6detail29Sm90TmaWarpSpecializedAdapterINS22_15DefaultEpilogueISM_NSB_IJNSB_IJllllEEESD_SX_EEES27_NS21_6thread17LinearCombinationISM_Li1EffLNS28_9ScaleType4KindE0ELNS_15FloatRoundStyleE2ESM_EENS_4gemm15EpilogueDefaultEEEEEvvEEEEvNT_6ParamsE)
        /*0020*/ 	.word	0x00000000
.L_16:


//--------------------- .nv.compat                --------------------------
	.section	.nv.compat,"",@"SHT_CUDA_COMPAT_INFO"
	.align	4
        /*0000*/ 	.byte	0x02, 0x09, 0x01, 0x00, 0x02, 0x02, 0x04, 0x00, 0x02, 0x05, 0x05, 0x00, 0x03, 0x07, 0x01, 0x01
        /*0010*/ 	.byte	0x02, 0x03, 0x01, 0x00, 0x02, 0x06, 0x01, 0x00, 0x04, 0x0b, 0x08, 0x00, 0x00, 0x00, 0x00, 0x00
        /*0020*/ 	.byte	0x00, 0x00, 0x00, 0x00


//--------------------- .nv.info._ZN7cutlass13device_kernelINS_4conv6kernel13ConvUniversalINS1_16ConvProblemShapeILNS1_8OperatorE0ELi3EEENS1_10collective14CollectiveConvINS1_46MainloopSm90TmaGmmaWarpSpecializedImplicitGemmILS5_0ELi18ELi3EN4cute5tupleIJNSA_1CILi1EEESD_SD_EEENS1_36KernelImplicitTmaWarpSpecializedSm90ELi1EEENSB_IJNSC_ILi64EEENSC_ILi128EEENSB_IJNSC_ILi32EEEEEEEEENS_6half_tESM_NSA_8TiledMMAINSA_8MMA_AtomIJNSA_4SM904GMMA26MMA_64x128x16_F32F16F16_SSILNSQ_5MajorE0ELSS_0ELNSQ_7ScaleInE1ELST_1EEEEEENSA_6LayoutISE_NSB_IJNSC_ILi0EEESX_SX_EEEEENSB_IJNSA_10UnderscoreES10_S10_EEEEENS7_6detail26Sm90ImplicitGemmTileTraitsINSA_20SM90_TMA_LOAD_IM2COLENSA_14ComposedLayoutINSA_7SwizzleILi2ELi4ELi3EEENSA_18smem_ptr_flag_bitsILi16EEENSW_INSB_IJNSB_IJNSC_ILi8EEES1B_EEENSB_IJSJ_SD_EEENSB_IJSD_NSC_ILi18EEEEEEEEENSB_IJNSB_IJSJ_NSC_ILi256EEEEEENSB_IJSD_SX_EEENSB_IJSX_NSC_ILi2048EEEEEEEEEEEEEvEENS14_INSA_13SM90_TMA_LOADENS16_IS18_S1A_NSW_INSB_IJNSB_IJS1B_NSC_ILi16EEEEEES1D_S1F_EEENSB_IJS1I_S1J_NSB_IJSX_NSC_ILi4096EEEEEEEEEEEEEvEEEENS_8epilogue10collective6detail29Sm90TmaWarpSpecializedAdapterINS22_15DefaultEpilogueISM_NSB_IJNSB_IJllllEEESD_SX_EEES27_NS21_6thread17LinearCombinationISM_Li1EffLNS28_9ScaleType4KindE0ELNS_15FloatRoundStyleE2ESM_EENS_4gemm15EpilogueDefaultEEEEEvvEEEEvNT_6ParamsE --------------------------
	.section	.nv.info._ZN7cutlass13device_kernelINS_4conv6kernel13ConvUniversalINS1_16ConvProblemShapeILNS1_8OperatorE0ELi3EEENS1_10collective14CollectiveConvINS1_46MainloopSm90TmaGmmaWarpSpecializedImplicitGemmILS5_0ELi18ELi3EN4cute5tupleIJNSA_1CILi1EEESD_SD_EEENS1_36KernelImplicitTmaWarpSpecializedSm90ELi1EEENSB_IJNSC_ILi64EEENSC_ILi128EEENSB_IJNSC_ILi32EEEEEEEEENS_6half_tESM_NSA_8TiledMMAINSA_8MMA_AtomIJNSA_4SM904GMMA26MMA_64x128x16_F32F16F16_SSILNSQ_5MajorE0ELSS_0ELNSQ_7ScaleInE1ELST_1EEEEEENSA_6LayoutISE_NSB_IJNSC_ILi0EEESX_SX_EEEEENSB_IJNSA_10UnderscoreES10_S10_EEEEENS7_6detail26Sm90ImplicitGemmTileTraitsINSA_20SM90_TMA_LOAD_IM2COLENSA_14ComposedLayoutINSA_7SwizzleILi2ELi4ELi3EEENSA_18smem_ptr_flag_bitsILi16EEENSW_INSB_IJNSB_IJNSC_ILi8EEES1B_EEENSB_IJSJ_SD_EEENSB_IJSD_NSC_ILi18EEEEEEEEENSB_IJNSB_IJSJ_NSC_ILi256EEEEEENSB_IJSD_SX_EEENSB_IJSX_NSC_ILi2048EEEEEEEEEEEEEvEENS14_INSA_13SM90_TMA_LOADENS16_IS18_S1A_NSW_INSB_IJNSB_IJS1B_NSC_ILi16EEEEEES1D_S1F_EEENSB_IJS1I_S1J_NSB_IJSX_NSC_ILi4096EEEEEEEEEEEEEvEEEENS_8epilogue10collective6detail29Sm90TmaWarpSpecializedAdapterINS22_15DefaultEpilogueISM_NSB_IJNSB_IJllllEEESD_SX_EEES27_NS21_6thread17LinearCombinationISM_Li1EffLNS28_9ScaleType4KindE0ELNS_15FloatRoundStyleE2ESM_EENS_4gemm15EpilogueDefaultEEEEEvvEEEEvNT_6ParamsE,"",@"SHT_CUDA_INFO"
	.sectionflags	@""
	.align	4


	//----- nvinfo : EIATTR_CUDA_API_VERSION
	.align		4
        /*0000*/ 	.byte	0x04, 0x37
        /*0002*/ 	.short	(.L_18 - .L_17)
.L_17:
        /*0004*/ 	.word	0x00000082


	//----- nvinfo : EIATTR_KPARAM_INFO
	.align		4
.L_18:
        /*0008*/ 	.byte	0x04, 0x17
        /*000a*/ 	.short	(.L_20 - .L_19)
.L_19:
        /*000c*/ 	.word	0x00000000
        /*0010*/ 	.short	0x0000
        /*0012*/ 	.short	0x0070
        /*0014*/ 	.byte	0x00, 0xf0, 0x01, 0x10


	//----- nvinfo : EIATTR_SPARSE_MMA_MASK
	.align		4
.L_20:
        /*0018*/ 	.byte	0x03, 0x50
        /*001a*/ 	.short	0x0000


	//----- nvinfo : EIATTR_MAXREG_COUNT
	.align		4
        /*001c*/ 	.byte	0x03, 0x1b
        /*001e*/ 	.short	0x00ff


	//----- nvinfo : EIATTR_NUM_BARRIERS
	.align		4
        /*0020*/ 	.byte	0x02, 0x4c
        /*0022*/ 	.byte	0x01
	.zero		1


	//----- nvinfo : EIATTR_MERCURY_ISA_VERSION
	.align		4
        /*0024*/ 	.byte	0x03, 0x5f
        /*0026*/ 	.short	0x0101


	//----- nvinfo : EIATTR_COOP_GROUP_MASK_REGIDS
	.align		4
        /*0028*/ 	.byte	0x04, 0x29
        /*002a*/ 	.short	(.L_22 - .L_21)


	//   ....[0]....
.L_21:
        /*002c*/ 	.word	0xffffffff


	//   ....[1]....
        /*0030*/ 	.word	0xffffffff


	//   ....[2]....
        /*0034*/ 	.word	0xffffffff


	//----- nvinfo : EIATTR_COOP_GROUP_INSTR_OFFSETS
	.align		4
.L_22:
        /*0038*/ 	.byte	0x04, 0x28
        /*003a*/ 	.short	(.L_24 - .L_23)


	//   ....[0]....
.L_23:
        /*003c*/ 	.word	0x00000060


	//   ....[1]....
        /*0040*/ 	.word	0x00000070


	//   ....[2]....
        /*0044*/ 	.word	0x00000130


	//----- nvinfo : EIATTR_MBARRIER_INSTR_OFFSETS
	.align		4
.L_24:
        /*0048*/ 	.byte	0x04, 0x39
        /*004a*/ 	.short	(.L_26 - .L_25)


	//   ....[0]....
.L_25:
        /*004c*/ 	.word	0x00000270
        /*0050*/ 	.word	0x000000ff
        /*0054*/ 	.word	0x00036000
        /*0058*/ 	.short	0x0100
        /*005a*/ 	.byte	0x08
	.zero		1


	//   ....[1]....
        /*005c*/ 	.word	0x00000280
        /*0060*/ 	.word	0x000000ff
        /*0064*/ 	.word	0x00036090
        /*0068*/ 	.short	0x0100
        /*006a*/ 	.byte	0x08
	.zero		1


	//   ....[2]....
        /*006c*/ 	.word	0x00000290
        /*0070*/ 	.word	0x000000ff
        /*0074*/ 	.word	0x00036008
        /*0078*/ 	.short	0x0100
        /*007a*/ 	.byte	0x08
	.zero		1


	//   ....[3]....
        /*007c*/ 	.word	0x000002a0
        /*0080*/ 	.word	0x000000ff
        /*0084*/ 	.word	0x00036098
        /*0088*/ 	.short	0x0100
        /*008a*/ 	.byte	0x08
	.zero		1


	//   ....[4]....
        /*008c*/ 	.word	0x000002b0
        /*0090*/ 	.word	0x000000ff
        /*0094*/ 	.word	0x00036010
        /*0098*/ 	.short	0x0100
        /*009a*/ 	.byte	0x08
	.zero		1


	//   ....[5]....
        /*009c*/ 	.word	0x000002c0
        /*00a0*/ 	.word	0x000000ff
        /*00a4*/ 	.word	0x000360a0
        /*00a8*/ 	.short	0x0100
        /*00aa*/ 	.byte	0x08
	.zero		1


	//   ....[6]....
        /*00ac*/ 	.word	0x000002d0
        /*00b0*/ 	.word	0x000000ff
        /*00b4*/ 	.word	0x00036018
        /*00b8*/ 	.short	0x0100
        /*00ba*/ 	.byte	0x08
	.zero		1


	//   ....[7]....
        /*00bc*/ 	.word	0x000002e0
        /*00c0*/ 	.word	0x000000ff
        /*00c4*/ 	.word	0x000360a8
        /*00c8*/ 	.short	0x0100
        /*00ca*/ 	.byte	0x08
	.zero		1


	//   ....[8]....
        /*00cc*/ 	.word	0x000002f0
        /*00d0*/ 	.word	0x000000ff
        /*00d4*/ 	.word	0x00036020
        /*00d8*/ 	.short	0x0100
        /*00da*/ 	.byte	0x08
	.zero		1


	//   ....[9]....
        /*00dc*/ 	.word	0x00000300
        /*00e0*/ 	.word	0x000000ff
        /*00e4*/ 	.word	0x000360b0
        /*00e8*/ 	.short	0x0100
        /*00ea*/ 	.byte	0x08
	.zero		1


	//   ....[10]....
        /*00ec*/ 	.word	0x00000310
        /*00f0*/ 	.word	0x000000ff
        /*00f4*/ 	.word	0x00036028
        /*00f8*/ 	.short	0x0100
        /*00fa*/ 	.byte	0x08
	.zero		1


	//   ....[11]....
        /*00fc*/ 	.word	0x00000320
        /*0100*/ 	.word	0x000000ff
        /*0104*/ 	.word	0x000360b8
        /*0108*/ 	.short	0x0100
        /*010a*/ 	.byte	0x08
	.zero		1


	//   ....[12]....
        /*010c*/ 	.word	0x00000330
        /*0110*/ 	.word	0x000000ff
        /*0114*/ 	.word	0x00036030
        /*0118*/ 	.short	0x0100
        /*011a*/ 	.byte	0x08
	.zero		1


	//   ....[13]....
        /*011c*/ 	.word	0x00000340
        /*0120*/ 	.word	0x000000ff
        /*0124*/ 	.word	0x000360c0
        /*0128*/ 	.short	0x0100
        /*012a*/ 	.byte	0x08
	.zero		1


	//   ....[14]....
        /*012c*/ 	.word	0x00000350
        /*0130*/ 	.word	0x000000ff
        /*0134*/ 	.word	0x00036038
        /*0138*/ 	.short	0x0100
        /*013a*/ 	.byte	0x08
	.zero		1


	//   ....[15]....
        /*013c*/ 	.word	0x00000360
        /*0140*/ 	.word	0x000000ff
        /*0144*/ 	.word	0x000360c8
        /*0148*/ 	.short	0x0100
        /*014a*/ 	.byte	0x08
	.zero		1


	//   ....[16]....
        /*014c*/ 	.word	0x00000370
        /*0150*/ 	.word	0x000000ff
        /*0154*/ 	.word	0x00036040
        /*0158*/ 	.short	0x0100
        /*015a*/ 	.byte	0x08
	.zero		1


	//   ....[17]....
        /*015c*/ 	.word	0x00000380
        /*0160*/ 	.word	0x000000ff
        /*0164*/ 	.word	0x000360d0
        /*0168*/ 	.short	0x0100
        /*016a*/ 	.byte	0x08
	.zero		1


	//   ....[18]....
        /*016c*/ 	.word	0x00000390
        /*0170*/ 	.word	0x000000ff
        /*0174*/ 	.word	0x00036048
        /*0178*/ 	.short	0x0100
        /*017a*/ 	.byte	0x08
	.zero		1


	//   ....[19]....
        /*017c*/ 	.word	0x000003a0
        /*0180*/ 	.word	0x000000ff
        /*0184*/ 	.word	0x000360d8
        /*0188*/ 	.short	0x0100
        /*018a*/ 	.byte	0x08
	.zero		1


	//   ....[20]....
        /*018c*/ 	.word	0x000003b0
        /*0190*/ 	.word	0x000000ff
        /*0194*/ 	.word	0x00036050
        /*0198*/ 	.short	0x0100
        /*019a*/ 	.byte	0x08
	.zero		1


	//   ....[21]....
        /*019c*/ 	.word	0x000003c0
        /*01a0*/ 	.word	0x000000ff
        /*01a4*/ 	.word	0x000360e0
        /*01a8*/ 	.short	0x0100
        /*01aa*/ 	.byte	0x08
	.zero		1


	//   ....[22]....
        /*01ac*/ 	.word	0x000003d0
        /*01b0*/ 	.word	0x000000ff
        /*01b4*/ 	.word	0x00036058
        /*01b8*/ 	.short	0x0100
        /*01ba*/ 	.byte	0x08
	.zero		1


	//   ....[23]....
        /*01bc*/ 	.word	0x000003e0
        /*01c0*/ 	.word	0x000000ff
        /*01c4*/ 	.word	0x000360e8
        /*01c8*/ 	.short	0x0100
        /*01ca*/ 	.byte	0x08
	.zero		1


	//   ....[24]....
        /*01cc*/ 	.word	0x000003f0
        /*01d0*/ 	.word	0x000000ff
        /*01d4*/ 	.word	0x00036060
        /*01d8*/ 	.short	0x0100
        /*01da*/ 	.byte	0x08
	.zero		1


	//   ....[25]....
        /*01dc*/ 	.word	0x00000400
        /*01e0*/ 	.word	0x000000ff
        /*01e4*/ 	.word	0x000360f0
        /*01e8*/ 	.short	0x0100
        /*01ea*/ 	.byte	0x08
	.zero		1


	//   ....[26]....
        /*01ec*/ 	.word	0x00000410
        /*01f0*/ 	.word	0x000000ff
        /*01f4*/ 	.word	0x00036068
        /*01f8*/ 	.short	0x0100
        /*01fa*/ 	.byte	0x08
	.zero		1


	//   ....[27]....
        /*01fc*/ 	.word	0x00000420
        /*0200*/ 	.word	0x000000ff
        /*0204*/ 	.word	0x000360f8
        /*0208*/ 	.short	0x0100
        /*020a*/ 	.byte	0x08
	.zero		1


	//   ....[28]....
        /*020c*/ 	.word	0x00000430
        /*0210*/ 	.word	0x000000ff
        /*0214*/ 	.word	0x00036070
        /*0218*/ 	.short	0x0100
        /*021a*/ 	.byte	0x08
	.zero		1


	//   ....[29]....
        /*021c*/ 	.word	0x00000440
        /*0220*/ 	.word	0x000000ff
        /*0224*/ 	.word	0x00036100
        /*0228*/ 	.short	0x0100
        /*022a*/ 	.byte	0x08
	.zero		1


	//   ....[30]....
        /*022c*/ 	.word	0x00000450
        /*0230*/ 	.word	0x000000ff
        /*0234*/ 	.word	0x00036078
        /*0238*/ 	.short	0x0100
        /*023a*/ 	.byte	0x08
	.zero		1


	//   ....[31]....
        /*023c*/ 	.word	0x00000460
        /*0240*/ 	.word	0x000000ff
        /*0244*/ 	.word	0x00036108
        /*0248*/ 	.short	0x0100
        /*024a*/ 	.byte	0x08
	.zero		1


	//   ....[32]....
        /*024c*/ 	.word	0x00000470
        /*0250*/ 	.word	0x000000ff
        /*0254*/ 	.word	0x00036080
        /*0258*/ 	.short	0x0100
        /*025a*/ 	.byte	0x08
	.zero		1


	//   ....[33]....
        /*025c*/ 	.word	0x00000480
        /*0260*/ 	.word	0x000000ff
        /*0264*/ 	.word	0x00036110
        /*0268*/ 	.short	0x0100
        /*026a*/ 	.byte	0x08
	.zero		1


	//   ....[34]....
        /*026c*/ 	.word	0x00000490
        /*0270*/ 	.word	0x000000ff
        /*0274*/ 	.word	0x00036088
        /*0278*/ 	.short	0x0100
        /*027a*/ 	.byte	0x08
	.zero		1


	//   ....[35]....
        /*027c*/ 	.word	0x000004a0
        /*0280*/ 	.word	0x000000ff
        /*0284*/ 	.word	0x00036118
        /*0288*/ 	.short	0x0100
        /*028a*/ 	.byte	0x08
	.zero		1


	//   ....[36]....
        /*028c*/ 	.word	0x00000b70
        /*0290*/ 	.word	0x00000006
        /*0294*/ 	.word	0x00036000
        /*0298*/ 	.short	0x010a
        /*029a*/ 	.byte	0x3f
	.zero		1


	//   ....[37]....
        /*029c*/ 	.word	0x00000e50
        /*02a0*/ 	.word	0x00000008
        /*02a4*/ 	.word	0x00036000
        /*02a8*/ 	.short	0x010a
        /*02aa*/ 	.byte	0x3f
	.zero		1


	//   ....[38]....
        /*02ac*/ 	.word	0x00000fb0
        /*02b0*/ 	.word	0x000000ff
        /*02b4*/ 	.word	0x00000000
        /*02b8*/ 	.short	0x0101
        /*02ba*/ 	.byte	0x06
	.zero		1


	//   ....[39]....
        /*02bc*/ 	.word	0x000011b0
        /*02c0*/ 	.word	0x00000006
        /*02c4*/ 	.word	0x00000000
        /*02c8*/ 	.short	0x0101
        /*02ca*/ 	.byte	0x3f
	.zero		1


	//   ....[40]....
        /*02cc*/ 	.word	0x00005d40
        /*02d0*/ 	.word	0x00000011
        /*02d4*/ 	.word	0x00036090
        /*02d8*/ 	.short	0x010a
        /*02da*/ 	.byte	0x3f
	.zero		1


	//   ....[41]....
        /*02dc*/ 	.word	0x00006530
        /*02e0*/ 	.word	0x00000002
        /*02e4*/ 	.word	0x00000000
        /*02e8*/ 	.short	0x010a
        /*02ea*/ 	.byte	0x3f
	.zero		1


	//   ....[42]....
        /*02ec*/ 	.word	0x000065e0
        /*02f0*/ 	.word	0x00000002
        /*02f4*/ 	.word	0x00000000
        /*02f8*/ 	.short	0x010a
        /*02fa*/ 	.byte	0x3f
	.zero		1


	//   ....[43]....
        /*02fc*/ 	.word	0x00006690
        /*0300*/ 	.word	0x00000002
        /*0304*/ 	.word	0x00000000
        /*0308*/ 	.short	0x010a
        /*030a*/ 	.byte	0x3f
	.zero		1


	//   ....[44]....
        /*030c*/ 	.word	0x00006740
        /*0310*/ 	.word	0x00000002
        /*0314*/ 	.word	0x00000000
        /*0318*/ 	.short	0x010a
        /*031a*/ 	.byte	0x3f
	.zero		1


	//   ....[45]....
        /*031c*/ 	.word	0x000067f0
        /*0320*/ 	.word	0x00000002
        /*0324*/ 	.word	0x00000000
        /*0328*/ 	.short	0x010a
        /*032a*/ 	.byte	0x3f
	.zero		1


	//   ....[46]....
        /*032c*/ 	.word	0x000068a0
        /*0330*/ 	.word	0x00000002
        /*0334*/ 	.word	0x00000000
        /*0338*/ 	.short	0x010a
        /*033a*/ 	.byte	0x3f
	.zero		1


	//   ....[47]....
        /*033c*/ 	.word	0x00006950
        /*0340*/ 	.word	0x00000002
        /*0344*/ 	.word	0x00000000
        /*0348*/ 	.short	0x010a
        /*034a*/ 	.byte	0x3f
	.zero		1


	//   ....[48]....
        /*034c*/ 	.word	0x00006a00
        /*0350*/ 	.word	0x00000002
        /*0354*/ 	.word	0x00000000
        /*0358*/ 	.short	0x010a
        /*035a*/ 	.byte	0x3f
	.zero		1


	//   ....[49]....
        /*035c*/ 	.word	0x00006ab0
        /*0360*/ 	.word	0x00000002
        /*0364*/ 	.word	0x00000000
        /*0368*/ 	.short	0x010a
        /*036a*/ 	.byte	0x3f
	.zero		1


	//   ....[50]....
        /*036c*/ 	.word	0x00006b60
        /*0370*/ 	.word	0x00000002
        /*0374*/ 	.word	0x00000000
        /*0378*/ 	.short	0x010a
        /*037a*/ 	.byte	0x3f
	.zero		1


	//   ....[51]....
        /*037c*/ 	.word	0x00006c10
        /*0380*/ 	.word	0x00000002
        /*0384*/ 	.word	0x00000000
        /*0388*/ 	.short	0x010a
        /*038a*/ 	.byte	0x3f
	.zero		1


	//   ....[52]....
        /*038c*/ 	.word	0x00006cc0
        /*0390*/ 	.word	0x00000002
        /*0394*/ 	.word	0x00000000
        /*0398*/ 	.short	0x010a
        /*039a*/ 	.byte	0x3f
	.zero		1


	//   ....[53]....
        /*039c*/ 	.word	0x00006d70
        /*03a0*/ 	.word	0x00000002
        /*03a4*/ 	.word	0x00000000
        /*03a8*/ 	.short	0x010a
        /*03aa*/ 	.byte	0x3f
	.zero		1


	//   ....[54]....
        /*03ac*/ 	.word	0x00006e20
        /*03b0*/ 	.word	0x00000002
        /*03b4*/ 	.word	0x00000000
        /*03b8*/ 	.short	0x010a
        /*03ba*/ 	.byte	0x3f
	.zero		1


	//   ....[55]....
        /*03bc*/ 	.word	0x00006ed0
        /*03c0*/ 	.word	0x00000002
        /*03c4*/ 	.word	0x00000000
        /*03c8*/ 	.short	0x010a
        /*03ca*/ 	.byte	0x3f
	.zero		1


	//   ....[56]....
        /*03cc*/ 	.word	0x00006f80
        /*03d0*/ 	.word	0x00000002
        /*03d4*/ 	.word	0x00000000
        /*03d8*/ 	.short	0x010a
        /*03da*/ 	.byte	0x3f
	.zero		1


	//   ....[57]....
        /*03dc*/ 	.word	0x00007030
        /*03e0*/ 	.word	0x00000002
        /*03e4*/ 	.word	0x00000000
        /*03e8*/ 	.short	0x010a
        /*03ea*/ 	.byte	0x3f
	.zero		1


	//   ....[58]....
        /*03ec*/ 	.word	0x000070e0
        /*03f0*/ 	.word	0x00000003
        /*03f4*/ 	.word	0x00000000
        /*03f8*/ 	.short	0x010a
        /*03fa*/ 	.byte	0x3f
	.zero		1


	//----- nvinfo : EIATTR_NUM_MBARRIERS
	.align		4
.L_26:
        /*03fc*/ 	.byte	0x03, 0x38
        /*03fe*/ 	.short	0x0024


	//----- nvinfo : EIATTR_EXIT_INSTR_OFFSETS
	.align		4
        /*0400*/ 	.byte	0x04, 0x1c
        /*0402*/ 	.short	(.L_28 - .L_27)


	//   ....[0]....
.L_27:
        /*0404*/ 	.word	0x000008a0


	//   ....[1]....
        /*0408*/ 	.word	0x00001300


	//   ....[2]....
        /*040c*/ 	.word	0x00004460


	//   ....[3]....
        /*0410*/ 	.word	0x00004490


	//   ....[4]....
        /*0414*/ 	.word	0x00005b00


	//   ....[5]....
        /*0418*/ 	.word	0x00005b30


	//   ....[6]....
        /*041c*/ 	.word	0x00005b50


	//   ....[7]....
        /*0420*/ 	.word	0x00006420


	//   ....[8]....
        /*0424*/ 	.word	0x00007110


	//----- nvinfo : EIATTR_MAX_THREADS
	.align		4
.L_28:
        /*0428*/ 	.byte	0x04, 0x05
        /*042a*/ 	.short	(.L_30 - .L_29)
.L_29:
        /*042c*/ 	.word	0x00000100
        /*0430*/ 	.word	0x00000001
        /*0434*/ 	.word	0x00000001


	//----- nvinfo : EIATTR_CRS_STACK_SIZE
	.align		4
.L_30:
        /*0438*/ 	.byte	0x04, 0x1e
        /*043a*/ 	.short	(.L_32 - .L_31)
.L_31:
        /*043c*/ 	.word	0x00000000


	//----- nvinfo : EIATTR_CBANK_PARAM_SIZE
	.align		4
.L_32:
        /*0440*/ 	.byte	0x03, 0x19
        /*0442*/ 	.short	0x0470


	//----- nvinfo : EIATTR_PARAM_CBANK
	.align		4
        /*0444*/ 	.byte	0x04, 0x0a
        /*0446*/ 	.short	(.L_34 - .L_33)
	.align		4
.L_33:
        /*0448*/ 	.word	index@(.nv.constant0._ZN7cutlass13device_kernelINS_4conv6kernel13ConvUniversalINS1_16ConvProblemShapeILNS1_8OperatorE0ELi3EEENS1_10collective14CollectiveConvINS1_46MainloopSm90TmaGmmaWarpSpecializedImplicitGemmILS5_0ELi18ELi3EN4cute5tupleIJNSA_1CILi1EEESD_SD_EEENS1_36KernelImplicitTmaWarpSpecializedSm90ELi1EEENSB_IJNSC_ILi64EEENSC_ILi128EEENSB_IJNSC_ILi32EEEEEEEEENS_6half_tESM_NSA_8TiledMMAINSA_8MMA_AtomIJNSA_4SM904GMMA26MMA_64x128x16_F32F16F16_SSILNSQ_5MajorE0ELSS_0ELNSQ_7ScaleInE1ELST_1EEEEEENSA_6LayoutISE_NSB_IJNSC_ILi0EEESX_SX_EEEEENSB_IJNSA_10UnderscoreES10_S10_EEEEENS7_6detail26Sm90ImplicitGemmTileTraitsINSA_20SM90_TMA_LOAD_IM2COLENSA_14ComposedLayoutINSA_7SwizzleILi2ELi4ELi3EEENSA_18smem_ptr_flag_bitsILi16EEENSW_INSB_IJNSB_IJNSC_ILi8EEES1B_EEENSB_IJSJ_SD_EEENSB_IJSD_NSC_ILi18EEEEEEEEENSB_IJNSB_IJSJ_NSC_ILi256EEEEEENSB_IJSD_SX_EEENSB_IJSX_NSC_ILi2048EEEEEEEEEEEEEvEENS14_INSA_13SM90_TMA_LOADENS16_IS18_S1A_NSW_INSB_IJNSB_IJS1B_NSC_ILi16EEEEEES1D_S1F_EEENSB_IJS1I_S1J_NSB_IJSX_NSC_ILi4096EEEEEEEEEEEEEvEEEENS_8epilogue10collective6detail29Sm90TmaWarpSpecializedAdapterINS22_15DefaultEpilogueISM_NSB_IJNSB_IJllllEEESD_SX_EEES27_NS21_6thread17LinearCombinationISM_Li1EffLNS28_9ScaleType4KindE0ELNS_15FloatRoundStyleE2ESM_EENS_4gemm15EpilogueDefaultEEEEEvvEEEEvNT_6ParamsE)
        /*044c*/ 	.short	0x0210
        /*044e*/ 	.short	0x0470


	//----- nvinfo : EIATTR_SW_WAR
	.align		4
.L_34:
        /*0450*/ 	.byte	0x04, 0x36
        /*0452*/ 	.short	(.L_36 - .L_35)
.L_35:
        /*0454*/ 	.word	0x00000008
.L_36:


//--------------------- .nv.callgraph             --------------------------
	.section	.nv.callgraph,"",@"SHT_CUDA_CALLGRAPH"
	.align	4
	.sectionentsize	8
	.align		4
        /*0000*/ 	.word	0x00000000
	.align		4
        /*0004*/ 	.word	0xffffffff
	.align		4
        /*0008*/ 	.word	0x00000000
	.align		4
        /*000c*/ 	.word	0xfffffffe
	.align		4
        /*0010*/ 	.word	0x00000000
	.align		4
        /*0014*/ 	.word	0xfffffffd
	.align		4
        /*0018*/ 	.word	0x00000000
	.align		4
        /*001c*/ 	.word	0xfffffffc


//--------------------- .nv.constant4             --------------------------
	.section	.nv.constant4,"a",@progbits
	.align	8
	.align		8
.nv.constant4:
        /*0000*/ 	.dword	_ZN39_INTERNAL_18e35a4f_4_k_cu_bd8154d7_27934cuda3std3__45__cpo5beginE
	.align		8
        /*0008*/ 	.dword	_ZN39_INTERNAL_18e35a4f_4_k_cu_bd8154d7_27934cuda3std3__45__cpo3endE
	.align		8
        /*0010*/ 	.dword	_ZN39_INTERNAL_18e35a4f_4_k_cu_bd8154d7_27934cuda3std3__45__cpo6cbeginE
	.align		8
        /*0018*/ 	.dword	_ZN39_INTERNAL_18e35a4f_4_k_cu_bd8154d7_27934cuda3std3__45__cpo4cendE
	.align		8
        /*0020*/ 	.dword	_ZN39_INTERNAL_18e35a4f_4_k_cu_bd8154d7_27934cuda3std3__441_GLOBAL__N__18e35a4f_4_k_cu_bd8154d7_27936ignoreE
	.align		8
        /*0028*/ 	.dword	_ZN39_INTERNAL_18e35a4f_4_k_cu_bd8154d7_27934cuda3std3__419piecewise_constructE
	.align		8
        /*0030*/ 	.dword	_ZN39_INTERNAL_18e35a4f_4_k_cu_bd8154d7_27934cuda3std3__48in_placeE
	.align		8
        /*0038*/ 	.dword	_ZN39_INTERNAL_18e35a4f_4_k_cu_bd8154d7_27934cuda3std6ranges3__45__cpo4swapE
	.align		8
        /*0040*/ 	.dword	_ZN39_INTERNAL_18e35a4f_4_k_cu_bd8154d7_27934cuda3std6ranges3__45__cpo9iter_moveE
	.align		8
        /*0048*/ 	.dword	_ZN39_INTERNAL_18e35a4f_4_k_cu_bd8154d7_27934cute7productE
	.align		8
        /*0050*/ 	.dword	_ZN39_INTERNAL_18e35a4f_4_k_cu_bd8154d7_27934cute1_E


//--------------------- .text._ZN7cutlass13device_kernelINS_4conv6kernel13ConvUniversalINS1_16ConvProblemShapeILNS1_8OperatorE0ELi3EEENS1_10collective14CollectiveConvINS1_46MainloopSm90TmaGmmaWarpSpecializedImplicitGemmILS5_0ELi18ELi3EN4cute5tupleIJNSA_1CILi1EEESD_SD_EEENS1_36KernelImplicitTmaWarpSpecializedSm90ELi1EEENSB_IJNSC_ILi64EEENSC_ILi128EEENSB_IJNSC_ILi32EEEEEEEEENS_6half_tESM_NSA_8TiledMMAINSA_8MMA_AtomIJNSA_4SM904GMMA26MMA_64x128x16_F32F16F16_SSILNSQ_5MajorE0ELSS_0ELNSQ_7ScaleInE1ELST_1EEEEEENSA_6LayoutISE_NSB_IJNSC_ILi0EEESX_SX_EEEEENSB_IJNSA_10UnderscoreES10_S10_EEEEENS7_6detail26Sm90ImplicitGemmTileTraitsINSA_20SM90_TMA_LOAD_IM2COLENSA_14ComposedLayoutINSA_7SwizzleILi2ELi4ELi3EEENSA_18smem_ptr_flag_bitsILi16EEENSW_INSB_IJNSB_IJNSC_ILi8EEES1B_EEENSB_IJSJ_SD_EEENSB_IJSD_NSC_ILi18EEEEEEEEENSB_IJNSB_IJSJ_NSC_ILi256EEEEEENSB_IJSD_SX_EEENSB_IJSX_NSC_ILi2048EEEEEEEEEEEEEvEENS14_INSA_13SM90_TMA_LOADENS16_IS18_S1A_NSW_INSB_IJNSB_IJS1B_NSC_ILi16EEEEEES1D_S1F_EEENSB_IJS1I_S1J_NSB_IJSX_NSC_ILi4096EEEEEEEEEEEEEvEEEENS_8epilogue10collective6detail29Sm90TmaWarpSpecializedAdapterINS22_15DefaultEpilogueISM_NSB_IJNSB_IJllllEEESD_SX_EEES27_NS21_6thread17LinearCombinationISM_Li1EffLNS28_9ScaleType4KindE0ELNS_15FloatRoundStyleE2ESM_EENS_4gemm15EpilogueDefaultEEEEEvvEEEEvNT_6ParamsE --------------------------
	.section	.text._ZN7cutlass13device_kernelINS_4conv6kernel13ConvUniversalINS1_16ConvProblemShapeILNS1_8OperatorE0ELi3EEENS1_10collective14CollectiveConvINS1_46MainloopSm90TmaGmmaWarpSpecializedImplicitGemmILS5_0ELi18ELi3EN4cute5tupleIJNSA_1CILi1EEESD_SD_EEENS1_36KernelImplicitTmaWarpSpecializedSm90ELi1EEENSB_IJNSC_ILi64EEENSC_ILi128EEENSB_IJNSC_ILi32EEEEEEEEENS_6half_tESM_NSA_8TiledMMAINSA_8MMA_AtomIJNSA_4SM904GMMA26MMA_64x128x16_F32F16F16_SSILNSQ_5MajorE0ELSS_0ELNSQ_7ScaleInE1ELST_1EEEEEENSA_6LayoutISE_NSB_IJNSC_ILi0EEESX_SX_EEEEENSB_IJNSA_10UnderscoreES10_S10_EEEEENS7_6detail26Sm90ImplicitGemmTileTraitsINSA_20SM90_TMA_LOAD_IM2COLENSA_14ComposedLayoutINSA_7SwizzleILi2ELi4ELi3EEENSA_18smem_ptr_flag_bitsILi16EEENSW_INSB_IJNSB_IJNSC_ILi8EEES1B_EEENSB_IJSJ_SD_EEENSB_IJSD_NSC_ILi18EEEEEEEEENSB_IJNSB_IJSJ_NSC_ILi256EEEEEENSB_IJSD_SX_EEENSB_IJSX_NSC_ILi2048EEEEEEEEEEEEEvEENS14_INSA_13SM90_TMA_LOADENS16_IS18_S1A_NSW_INSB_IJNSB_IJS1B_NSC_ILi16EEEEEES1D_S1F_EEENSB_IJS1I_S1J_NSB_IJSX_NSC_ILi4096EEEEEEEEEEEEEvEEEENS_8epilogue10collective6detail29Sm90TmaWarpSpecializedAdapterINS22_15DefaultEpilogueISM_NSB_IJNSB_IJllllEEESD_SX_EEES27_NS21_6thread17LinearCombinationISM_Li1EffLNS28_9ScaleType4KindE0ELNS_15FloatRoundStyleE2ESM_EENS_4gemm15EpilogueDefaultEEEEEvvEEEEvNT_6ParamsE,"ax",@progbits
	.align	128
.text._ZN7cutlass13device_kernelINS_4conv6kernel13ConvUniversalINS1_16ConvProblemShapeILNS1_8OperatorE0ELi3EEENS1_10collective14CollectiveConvINS1_46MainloopSm90TmaGmmaWarpSpecializedImplicitGemmILS5_0ELi18ELi3EN4cute5tupleIJNSA_1CILi1EEESD_SD_EEENS1_36KernelImplicitTmaWarpSpecializedSm90ELi1EEENSB_IJNSC_ILi64EEENSC_ILi128EEENSB_IJNSC_ILi32EEEEEEEEENS_6half_tESM_NSA_8TiledMMAINSA_8MMA_AtomIJNSA_4SM904GMMA26MMA_64x128x16_F32F16F16_SSILNSQ_5MajorE0ELSS_0ELNSQ_7ScaleInE1ELST_1EEEEEENSA_6LayoutISE_NSB_IJNSC_ILi0EEESX_SX_EEEEENSB_IJNSA_10UnderscoreES10_S10_EEEEENS7_6detail26Sm90ImplicitGemmTileTraitsINSA_20SM90_TMA_LOAD_IM2COLENSA_14ComposedLayoutINSA_7SwizzleILi2ELi4ELi3EEENSA_18smem_ptr_flag_bitsILi16EEENSW_INSB_IJNSB_IJNSC_ILi8EEES1B_EEENSB_IJSJ_SD_EEENSB_IJSD_NSC_ILi18EEEEEEEEENSB_IJNSB_IJSJ_NSC_ILi256EEEEEENSB_IJSD_SX_EEENSB_IJSX_NSC_ILi2048EEEEEEEEEEEEEvEENS14_INSA_13SM90_TMA_LOADENS16_IS18_S1A_NSW_INSB_IJNSB_IJS1B_NSC_ILi16EEEEEES1D_S1F_EEENSB_IJS1I_S1J_NSB_IJSX_NSC_ILi4096EEEEEEEEEEEEEvEEEENS_8epilogue10collective6detail29Sm90TmaWarpSpecializedAdapterINS22_15DefaultEpilogueISM_NSB_IJNSB_IJllllEEESD_SX_EEES27_NS21_6thread17LinearCombinationISM_Li1EffLNS28_9ScaleType4KindE0ELNS_15FloatRoundStyleE2ESM_EENS_4gemm15EpilogueDefaultEEEEEvvEEEEvNT_6ParamsE:
        .type           _ZN7cutlass13device_kernelINS_4conv6kernel13ConvUniversalINS1_16ConvProblemShapeILNS1_8OperatorE0ELi3EEENS1_10collective14CollectiveConvINS1_46MainloopSm90TmaGmmaWarpSpecializedImplicitGemmILS5_0ELi18ELi3EN4cute5tupleIJNSA_1CILi1EEESD_SD_EEENS1_36KernelImplicitTmaWarpSpecializedSm90ELi1EEENSB_IJNSC_ILi64EEENSC_ILi128EEENSB_IJNSC_ILi32EEEEEEEEENS_6half_tESM_NSA_8TiledMMAINSA_8MMA_AtomIJNSA_4SM904GMMA26MMA_64x128x16_F32F16F16_SSILNSQ_5MajorE0ELSS_0ELNSQ_7ScaleInE1ELST_1EEEEEENSA_6LayoutISE_NSB_IJNSC_ILi0EEESX_SX_EEEEENSB_IJNSA_10UnderscoreES10_S10_EEEEENS7_6detail26Sm90ImplicitGemmTileTraitsINSA_20SM90_TMA_LOAD_IM2COLENSA_14ComposedLayoutINSA_7SwizzleILi2ELi4ELi3EEENSA_18smem_ptr_flag_bitsILi16EEENSW_INSB_IJNSB_IJNSC_ILi8EEES1B_EEENSB_IJSJ_SD_EEENSB_IJSD_NSC_ILi18EEEEEEEEENSB_IJNSB_IJSJ_NSC_ILi256EEEEEENSB_IJSD_SX_EEENSB_IJSX_NSC_ILi2048EEEEEEEEEEEEEvEENS14_INSA_13SM90_TMA_LOADENS16_IS18_S1A_NSW_INSB_IJNSB_IJS1B_NSC_ILi16EEEEEES1D_S1F_EEENSB_IJS1I_S1J_NSB_IJSX_NSC_ILi4096EEEEEEEEEEEEEvEEEENS_8epilogue10collective6detail29Sm90TmaWarpSpecializedAdapterINS22_15DefaultEpilogueISM_NSB_IJNSB_IJllllEEESD_SX_EEES27_NS21_6thread17LinearCombinationISM_Li1EffLNS28_9ScaleType4KindE0ELNS_15FloatRoundStyleE2ESM_EENS_4gemm15EpilogueDefaultEEEEEvvEEEEvNT_6ParamsE,@function
        .size           _ZN7cutlass13device_kernelINS_4conv6kernel13ConvUniversalINS1_16ConvProblemShapeILNS1_8OperatorE0ELi3EEENS1_10collective14CollectiveConvINS1_46MainloopSm90TmaGmmaWarpSpecializedImplicitGemmILS5_0ELi18ELi3EN4cute5tupleIJNSA_1CILi1EEESD_SD_EEENS1_36KernelImplicitTmaWarpSpecializedSm90ELi1EEENSB_IJNSC_ILi64EEENSC_ILi128EEENSB_IJNSC_ILi32EEEEEEEEENS_6half_tESM_NSA_8TiledMMAINSA_8MMA_AtomIJNSA_4SM904GMMA26MMA_64x128x16_F32F16F16_SSILNSQ_5MajorE0ELSS_0ELNSQ_7ScaleInE1ELST_1EEEEEENSA_6LayoutISE_NSB_IJNSC_ILi0EEESX_SX_EEEEENSB_IJNSA_10UnderscoreES10_S10_EEEEENS7_6detail26Sm90ImplicitGemmTileTraitsINSA_20SM90_TMA_LOAD_IM2COLENSA_14ComposedLayoutINSA_7SwizzleILi2ELi4ELi3EEENSA_18smem_ptr_flag_bitsILi16EEENSW_INSB_IJNSB_IJNSC_ILi8EEES1B_EEENSB_IJSJ_SD_EEENSB_IJSD_NSC_ILi18EEEEEEEEENSB_IJNSB_IJSJ_NSC_ILi256EEEEEENSB_IJSD_SX_EEENSB_IJSX_NSC_ILi2048EEEEEEEEEEEEEvEENS14_INSA_13SM90_TMA_LOADENS16_IS18_S1A_NSW_INSB_IJNSB_IJS1B_NSC_ILi16EEEEEES1D_S1F_EEENSB_IJS1I_S1J_NSB_IJSX_NSC_ILi4096EEEEEEEEEEEEEvEEEENS_8epilogue10collective6detail29Sm90TmaWarpSpecializedAdapterINS22_15DefaultEpilogueISM_NSB_IJNSB_IJllllEEESD_SX_EEES27_NS21_6thread17LinearCombinationISM_Li1EffLNS28_9ScaleType4KindE0ELNS_15FloatRoundStyleE2ESM_EENS_4gemm15EpilogueDefaultEEEEEvvEEEEvNT_6ParamsE,(.L_x_172 - _ZN7cutlass13device_kernelINS_4conv6kernel13ConvUniversalINS1_16ConvProblemShapeILNS1_8OperatorE0ELi3EEENS1_10collective14CollectiveConvINS1_46MainloopSm90TmaGmmaWarpSpecializedImplicitGemmILS5_0ELi18ELi3EN4cute5tupleIJNSA_1CILi1EEESD_SD_EEENS1_36KernelImplicitTmaWarpSpecializedSm90ELi1EEENSB_IJNSC_ILi64EEENSC_ILi128EEENSB_IJNSC_ILi32EEEEEEEEENS_6half_tESM_NSA_8TiledMMAINSA_8MMA_AtomIJNSA_4SM904GMMA26MMA_64x128x16_F32F16F16_SSILNSQ_5MajorE0ELSS_0ELNSQ_7ScaleInE1ELST_1EEEEEENSA_6LayoutISE_NSB_IJNSC_ILi0EEESX_SX_EEEEENSB_IJNSA_10UnderscoreES10_S10_EEEEENS7_6detail26Sm90ImplicitGemmTileTraitsINSA_20SM90_TMA_LOAD_IM2COLENSA_14ComposedLayoutINSA_7SwizzleILi2ELi4ELi3EEENSA_18smem_ptr_flag_bitsILi16EEENSW_INSB_IJNSB_IJNSC_ILi8EEES1B_EEENSB_IJSJ_SD_EEENSB_IJSD_NSC_ILi18EEEEEEEEENSB_IJNSB_IJSJ_NSC_ILi256EEEEEENSB_IJSD_SX_EEENSB_IJSX_NSC_ILi2048EEEEEEEEEEEEEvEENS14_INSA_13SM90_TMA_LOADENS16_IS18_S1A_NSW_INSB_IJNSB_IJS1B_NSC_ILi16EEEEEES1D_S1F_EEENSB_IJS1I_S1J_NSB_IJSX_NSC_ILi4096EEEEEEEEEEEEEvEEEENS_8epilogue10collective6detail29Sm90TmaWarpSpecializedAdapterINS22_15DefaultEpilogueISM_NSB_IJNSB_IJllllEEESD_SX_EEES27_NS21_6thread17LinearCombinationISM_Li1EffLNS28_9ScaleType4KindE0ELNS_15FloatRoundStyleE2ESM_EENS_4gemm15EpilogueDefaultEEEEEvvEEEEvNT_6ParamsE)
        .other          _ZN7cutlass13device_kernelINS_4conv6kernel13ConvUniversalINS1_16ConvProblemShapeILNS1_8OperatorE0ELi3EEENS1_10collective14CollectiveConvINS1_46MainloopSm90TmaGmmaWarpSpecializedImplicitGemmILS5_0ELi18ELi3EN4cute5tupleIJNSA_1CILi1EEESD_SD_EEENS1_36KernelImplicitTmaWarpSpecializedSm90ELi1EEENSB_IJNSC_ILi64EEENSC_ILi128EEENSB_IJNSC_ILi32EEEEEEEEENS_6half_tESM_NSA_8TiledMMAINSA_8MMA_AtomIJNSA_4SM904GMMA26MMA_64x128x16_F32F16F16_SSILNSQ_5MajorE0ELSS_0ELNSQ_7ScaleInE1ELST_1EEEEEENSA_6LayoutISE_NSB_IJNSC_ILi0EEESX_SX_EEEEENSB_IJNSA_10UnderscoreES10_S10_EEEEENS7_6detail26Sm90ImplicitGemmTileTraitsINSA_20SM90_TMA_LOAD_IM2COLENSA_14ComposedLayoutINSA_7SwizzleILi2ELi4ELi3EEENSA_18smem_ptr_flag_bitsILi16EEENSW_INSB_IJNSB_IJNSC_ILi8EEES1B_EEENSB_IJSJ_SD_EEENSB_IJSD_NSC_ILi18EEEEEEEEENSB_IJNSB_IJSJ_NSC_ILi256EEEEEENSB_IJSD_SX_EEENSB_IJSX_NSC_ILi2048EEEEEEEEEEEEEvEENS14_INSA_13SM90_TMA_LOADENS16_IS18_S1A_NSW_INSB_IJNSB_IJS1B_NSC_ILi16EEEEEES1D_S1F_EEENSB_IJS1I_S1J_NSB_IJSX_NSC_ILi4096EEEEEEEEEEEEEvEEEENS_8epilogue10collective6detail29Sm90TmaWarpSpecializedAdapterINS22_15DefaultEpilogueISM_NSB_IJNSB_IJllllEEESD_SX_EEES27_NS21_6thread17LinearCombinationISM_Li1EffLNS28_9ScaleType4KindE0ELNS_15FloatRoundStyleE2ESM_EENS_4gemm15EpilogueDefaultEEEEEvvEEEEvNT_6ParamsE,@"STO_CUDA_ENTRY STV_DEFAULT"
_ZN7cutlass13device_kernelINS_4conv6kernel13ConvUniversalINS1_16ConvProblemShapeILNS1_8OperatorE0ELi3EEENS1_10collective14CollectiveConvINS1_46MainloopSm90TmaGmmaWarpSpecializedImplicitGemmILS5_0ELi18ELi3EN4cute5tupleIJNSA_1CILi1EEESD_SD_EEENS1_36KernelImplicitTmaWarpSpecializedSm90ELi1EEENSB_IJNSC_ILi64EEENSC_ILi128EEENSB_IJNSC_ILi32EEEEEEEEENS_6half_tESM_NSA_8TiledMMAINSA_8MMA_AtomIJNSA_4SM904GMMA26MMA_64x128x16_F32F16F16_SSILNSQ_5MajorE0ELSS_0ELNSQ_7ScaleInE1ELST_1EEEEEENSA_6LayoutISE_NSB_IJNSC_ILi0EEESX_SX_EEEEENSB_IJNSA_10UnderscoreES10_S10_EEEEENS7_6detail26Sm90ImplicitGemmTileTraitsINSA_20SM90_TMA_LOAD_IM2COLENSA_14ComposedLayoutINSA_7SwizzleILi2ELi4ELi3EEENSA_18smem_ptr_flag_bitsILi16EEENSW_INSB_IJNSB_IJNSC_ILi8EEES1B_EEENSB_IJSJ_SD_EEENSB_IJSD_NSC_ILi18EEEEEEEEENSB_IJNSB_IJSJ_NSC_ILi256EEEEEENSB_IJSD_SX_EEENSB_IJSX_NSC_ILi2048EEEEEEEEEEEEEvEENS14_INSA_13SM90_TMA_LOADENS16_IS18_S1A_NSW_INSB_IJNSB_IJS1B_NSC_ILi16EEEEEES1D_S1F_EEENSB_IJS1I_S1J_NSB_IJSX_NSC_ILi4096EEEEEEEEEEEEEvEEEENS_8epilogue10collective6detail29Sm90TmaWarpSpecializedAdapterINS22_15DefaultEpilogueISM_NSB_IJNSB_IJllllEEESD_SX_EEES27_NS21_6thread17LinearCombinationISM_Li1EffLNS28_9ScaleType4KindE0ELNS_15FloatRoundStyleE2ESM_EENS_4gemm15EpilogueDefaultEEEEEvvEEEEvNT_6ParamsE:
[----:B------:R-:W-:Y:S01]  /*0000*/  LDC R1, c[0x0][0x28] ;  /* 0x00000a00ff017b82 */ /* 0x000fe20000000800 */
[----:B------:R-:W0:Y:S01]  /*0010*/  S2R R8, SR_TID.X ;  /* 0x0000000000087919 */ /* 0x000e220000002100 */
[----:B------:R-:W-:Y:S01]  /*0020*/  ELECT P0, URZ, PT ;  /* 0x00000000003f782f */ /* 0x000fe20003800000 */
[----:B------:R-:W-:Y:S01]  /*0030*/  BSSY B0, `(.L_x_0) ;  /* 0x000000f000007945 */ /* 0x000fe20003800000 */
[--C-:B0-----:R-:W-:Y:S02]  /*0040*/  SHF.R.U32.HI R0, RZ, 0x5, R8.reuse ;  /* 0x00000005ff007819 */ /* 0x101fe40000011608 */
[----:B------:R-:W-:-:S03]  /*0050*/  SHF.R.U32.HI R3, RZ, 0x7, R8 ;  /* 0x00000007ff037819 */ /* 0x000fc60000011608 */
[----:B------:R-:W0:Y:S04]  /*0060*/  SHFL.IDX PT, R2, R0, RZ, 0x1f ;  /* 0x00001fff00027589 */ /* 0x000e2800000e0000 */
[----:B------:R1:W2:Y:S01]  /*0070*/  SHFL.IDX PT, R7, R3, RZ, 0x1f ;  /* 0x00001fff03077589 */ /* 0x0002a200000e0000 */
[----:B0-----:R-:W-:-:S13]  /*0080*/  ISETP.NE.OR P0, PT, R2, RZ, !P0 ;  /* 0x000000ff0200720c */ /* 0x001fda0004705670 */
[----:B-12---:R-:W-:Y:S05]  /*0090*/  @P0 BRA `(.L_x_1) ;  /* 0x0000000000200947 */ /* 0x006fea0003800000 */
[----:B------:R-:W-:Y:S02]  /*00a0*/  ULDC.64 UR4, c[0x0][0x198] ;  /* 0x0000660000047ab9 */ /* 0x000fe40000000a00 */
[----:B------:R-:W-:Y:S02]  /*00b0*/  UIADD3 UR6, UP0, UR4, 0xf0, URZ ;  /* 0x000000f004067890 */ /* 0x000fe4000ff1e03f */
[----:B------:R-:W-:Y:S02]  /*00c0*/  UIADD3 UR4, UP1, UR4, 0x270, URZ ;  /* 0x0000027004047890 */ /* 0x000fe4000ff3e03f */
[----:B------:R-:W-:Y:S02]  /*00d0*/  UIADD3.X UR7, URZ, UR5, URZ, UP0, !UPT ;  /* 0x000000053f077290 */ /* 0x000fe400087fe43f */
[----:B------:R-:W-:-:S07]  /*00e0*/  UIADD3.X UR5, URZ, UR5, URZ, UP1, !UPT ;  /* 0x000000053f057290 */ /* 0x000fce0008ffe43f */
[----:B------:R0:W-:Y:S02]  /*00f0*/  UTMACCTL.PF [UR6] ;  /* 0x00000000060079b9 */ /* 0x0001e40008040000 */
[----:B------:R0:W-:Y:S02]  /*0100*/  UTMACCTL.PF [UR4] ;  /* 0x00000000040079b9 */ /* 0x0001e40008040000 */
[----:B0-----:R-:W-:Y:S01]  /*0110*/  NOP ;  /* 0x0000000000007918 */ /* 0x001fe20000000000 */
.L_x_1:
[----:B------:R-:W-:Y:S05]  /*0120*/  BSYNC B0 ;  /* 0x0000000000007941 */ /* 0x000fea0003800000 */
.L_x_0:
[----:B------:R-:W0:Y:S01]  /*0130*/  SHFL.IDX PT, R0, R0, RZ, 0x1f ;  /* 0x00001fff00007589 */ /* 0x000e2200000e0000 */
[----:B------:R-:W-:-:S04]  /*0140*/  SHF.R.S32.HI R3, RZ, 0x1f, R2 ;  /* 0x0000001fff037819 */ /* 0x000fc80000011402 */
[----:B------:R-:W-:Y:S02]  /*0150*/  LEA.HI R3, R3, R2, RZ, 0x2 ;  /* 0x0000000203037211 */ /* 0x000fe400078f10ff */
[----:B0-----:R-:W-:-:S13]  /*0160*/  ISETP.NE.AND P0, PT, R0, RZ, PT ;  /* 0x000000ff0000720c */ /* 0x001fda0003f05270 */
[----:B------:R-:W-:Y:S05]  /*0170*/  @P0 BRA `(.L_x_2) ;  /* 0x0000000000d40947 */ /* 0x000fea0003800000 */
[----:B------:R-:W-:Y:S01]  /*0180*/  ELECT P0, URZ, PT ;  /* 0x00000000003f782f */ /* 0x000fe20003800000 */
[----:B------:R-:W-:-:S12]  /*0190*/  BSSY B0, `(.L_x_2) ;  /* 0x0000033000007945 */ /* 0x000fd80003800000 */
[----:B------:R-:W-:Y:S05]  /*01a0*/  @!P0 BRA `(.L_x_3) ;  /* 0x0000000000c48947 */ /* 0x000fea0003800000 */
[----:B------:R-:W0:Y:S01]  /*01b0*/  S2UR UR8, SR_CgaCtaId ;  /* 0x00000000000879c3 */ /* 0x000e220000008800 */
[----:B------:R-:W-:Y:S01]  /*01c0*/  UMOV UR4, 0x400 ;  /* 0x0000040000047882 */ /* 0x000fe20000000000 */
[----:B------:R-:W-:Y:S01]  /*01d0*/  UMOV UR5, 0x1 ;  /* 0x0000000100057882 */ /* 0x000fe20000000000 */
[----:B------:R-:W-:Y:S02]  /*01e0*/  UMOV UR6, 0x80 ;  /* 0x0000008000067882 */ /* 0x000fe40000000000 */
[----:B------:R-:W-:-:S04]  /*01f0*/  UIADD3 UR6, -UR6, 0x100000, URZ ;  /* 0x0010000006067890 */ /* 0x000fc8000fffe13f */
[----:B------:R-:W-:Y:S02]  /*0200*/  USHF.L.U32 UR7, UR6, 0xb, URZ ;  /* 0x0000000b06077899 */ /* 0x000fe4000800063f */
[----:B------:R-:W-:Y:S02]  /*0210*/  USHF.L.U32 UR6, UR6, 0x1, URZ ;  /* 0x0000000106067899 */ /* 0x000fe4000800063f */
[----:B0-----:R-:W-:Y:S02]  /*0220*/  ULEA UR8, UR8, UR4, 0x18 ;  /* 0x0000000408087291 */ /* 0x001fe4000f8ec03f */
[----:B------:R-:W-:-:S04]  /*0230*/  UIADD3 UR4, -UR5, 0x100000, URZ ;  /* 0x0010000005047890 */ /* 0x000fc8000fffe13f */
[----:B------:R-:W-:Y:S02]  /*0240*/  USHF.L.U32 UR5, UR4, 0xb, URZ ;  /* 0x0000000b04057899 */ /* 0x000fe4000800063f */
[----:B------:R-:W-:Y:S01]  /*0250*/  USHF.L.U32 UR4, UR4, 0x1, URZ ;  /* 0x0000000104047899 */ /* 0x000fe2000800063f */
[----:B------:R-:W0:Y:S11]  /*0260*/  FENCE.VIEW.ASYNC.S ;  /* 0x00000000000073c6 */ /* 0x000e360000000000 */
[----:B0-----:R0:W1:Y:S01]  /*0270*/  SYNCS.EXCH.64 URZ, [UR8+0x36000], UR4 ;  /* 0x03600004083f75b2 */ /* 0x0010620008000100 */
[----:B------:R0:W2:Y:S01]  /*0280*/  SYNCS.EXCH.64 URZ, [UR8+0x36090], UR6 ;  /* 0x03609006083f75b2 */ /* 0x0000a20008000100 */
[----:B------:R0:W3:Y:S01]  /*0290*/  SYNCS.EXCH.64 URZ, [UR8+0x36008], UR4 ;  /* 0x03600804083f75b2 */ /* 0x0000e20008000100 */
[----:B------:R0:W4:Y:S01]  /*02a0*/  SYNCS.EXCH.64 URZ, [UR8+0x36098], UR6 ;  /* 0x03609806083f75b2 */ /* 0x0001220008000100 */
[----:B------:R0:W0:Y:S01]  /*02b0*/  SYNCS.EXCH.64 URZ, [UR8+0x36010], UR4 ;  /* 0x03601004083f75b2 */ /* 0x0000220008000100 */
        /* <DEDUP_REMOVED lines=31> */
[----:B-1234-:R-:W-:Y:S01]  /*04b0*/  NOP ;  /* 0x0000000000007918 */ /* 0x01efe20000000000 */
.L_x_3:
[----:B0-----:R-:W-:Y:S05]  /*04c0*/  BSYNC B0 ;  /* 0x0000000000007941 */ /* 0x001fea0003800000 */
.L_x_2:
[----:B------:R-:W-:Y:S01]  /*04d0*/  ULDC.64 UR4, c[0x0][0x618] ;  /* 0x0001860000047ab9 */ /* 0x000fe20000000a00 */
[----:B------:R-:W-:Y:S01]  /*04e0*/  LOP3.LUT R3, R3, 0xfffffffc, RZ, 0xc0, !PT ;  /* 0xfffffffc03037812 */ /* 0x000fe200078ec0ff */
[----:B------:R-:W-:Y:S01]  /*04f0*/  NOP ;  /* 0x0000000000007918 */ /* 0x000fe20000000000 */
[----:B------:R-:W-:Y:S01]  /*0500*/  ISETP.NE.U32.AND P0, PT, RZ, UR4, PT ;  /* 0x00000004ff007c0c */ /* 0x000fe2000bf05070 */
[----:B------:R-:W-:Y:S01]  /*0510*/  NOP ;  /* 0x0000000000007918 */ /* 0x000fe20000000000 */
[----:B------:R-:W-:Y:S01]  /*0520*/  BAR.SYNC.DEFER_BLOCKING 0x0 ;  /* 0x0000000000007b1d */ /* 0x000fe20000010000 */
[----:B------:R-:W-:Y:S01]  /*0530*/  IMAD.IADD R6, R2, 0x1, -R3 ;  /* 0x0000000102067824 */ /* 0x000fe200078e0a03 */
[----:B------:R-:W-:Y:S02]  /*0540*/  ISETP.NE.AND.EX P0, PT, RZ, UR5, PT, P0 ;  /* 0x00000005ff007c0c */ /* 0x000fe4000bf05300 */
[C---:B------:R-:W-:Y:S02]  /*0550*/  ISETP.NE.AND P2, PT, R7.reuse, 0x1, PT ;  /* 0x000000010700780c */ /* 0x040fe40003f45270 */
[----:B------:R-:W-:Y:S01]  /*0560*/  LOP3.LUT P1, RZ, R7, R6, RZ, 0xfc, !PT ;  /* 0x0000000607ff7212 */ /* 0x000fe2000782fcff */
[----:B------:R-:W-:-:S03]  /*0570*/  ULDC.64 UR12, c[0x0][0x208] ;  /* 0x00008200000c7ab9 */ /* 0x000fc60000000a00 */
[----:B------:R-:W-:-:S04]  /*0580*/  SEL R2, RZ, 0x1, P1 ;  /* 0x00000001ff027807 */ /* 0x000fc80000800000 */
[----:B------:R-:W-:Y:S01]  /*0590*/  SEL R2, R2, 0x2, P2 ;  /* 0x0000000202027807 */ /* 0x000fe20001000000 */
[----:B------:R-:W-:Y:S06]  /*05a0*/  @!P0 BRA `(.L_x_4) ;  /* 0x00000000001c8947 */ /* 0x000fec0003800000 */
[----:B------:R-:W0:Y:S02]  /*05b0*/  LDC.64 R4, c[0x0][0x618] ;  /* 0x00018600ff047b82 */ /* 0x000e240000000a00 */
[----:B0-----:R-:W2:Y:S02]  /*05c0*/  LDG.E.64 R4, desc[UR12][R4.64] ;  /* 0x0000000c04047981 */ /* 0x001ea4000c1e1b00 */
[----:B--2---:R-:W-:-:S04]  /*05d0*/  ISETP.NE.U32.AND P0, PT, R4, RZ, PT ;  /* 0x000000ff0400720c */ /* 0x004fc80003f05070 */
[----:B------:R-:W-:-:S13]  /*05e0*/  ISETP.NE.AND.EX P0, PT, R5, RZ, PT, P0 ;  /* 0x000000ff0500720c */ /* 0x000fda0003f05300 */
[----:B------:R-:W-:Y:S05]  /*05f0*/  @!P0 BRA `(.L_x_4) ;  /* 0x0000000000088947 */ /* 0x000fea0003800000 */
[----:B------:R2:W5:Y:S01]  /*0600*/  LD.E R0, desc[UR12][R4.64] ;  /* 0x0000000c04007980 */ /* 0x000562000c101900 */
[----:B------:R-:W-:Y:S05]  /*0610*/  BRA `(.L_x_5) ;  /* 0x0000000000207947 */ /* 0x000fea0003800000 */
.L_x_4:
[----:B------:R-:W-:Y:S02]  /*0620*/  ULDC.64 UR4, c[0x0][0x608] ;  /* 0x0001820000047ab9 */ /* 0x000fe40000000a00 */
[----:B------:R-:W-:-:S04]  /*0630*/  ISETP.NE.U32.AND P0, PT, RZ, UR4, PT ;  /* 0x00000004ff007c0c */ /* 0x000fc8000bf05070 */
[----:B------:R-:W-:-:S13]  /*0640*/  ISETP.NE.AND.EX P0, PT, RZ, UR5, PT, P0 ;  /* 0x00000005ff007c0c */ /* 0x000fda000bf05300 */
[----:B------:R-:W-:Y:S05]  /*0650*/  @!P0 BRA `(.L_x_6) ;  /* 0x00000000000c8947 */ /* 0x000fea0003800000 */
[----:B------:R-:W0:Y:S02]  /*0660*/  LDC.64 R4, c[0x0][0x608] ;  /* 0x00018200ff047b82 */ /* 0x000e240000000a00 */
[----:B0-----:R0:W5:Y:S01]  /*0670*/  LDG.E R0, desc[UR12][R4.64] ;  /* 0x0000000c04007981 */ /* 0x001162000c1e1900 */
[----:B------:R-:W-:Y:S05]  /*0680*/  BRA `(.L_x_5) ;  /* 0x0000000000047947 */ /* 0x000fea0003800000 */
.L_x_6:
[----:B------:R-:W1:Y:S02]  /*0690*/  LDC R0, c[0x0][0x600] ;  /* 0x00018000ff007b82 */ /* 0x000e640000000800 */
.L_x_5:
[----:B------:R-:W-:Y:S02]  /*06a0*/  ULDC.64 UR4, c[0x0][0x620] ;  /* 0x0001880000047ab9 */ /* 0x000fe40000000a00 */
[----:B------:R-:W-:-:S04]  /*06b0*/  ISETP.NE.U32.AND P0, PT, RZ, UR4, PT ;  /* 0x00000004ff007c0c */ /* 0x000fc8000bf05070 */
[----:B------:R-:W-:-:S13]  /*06c0*/  ISETP.NE.AND.EX P0, PT, RZ, UR5, PT, P0 ;  /* 0x00000005ff007c0c */ /* 0x000fda000bf05300 */
[----:B------:R-:W-:Y:S05]  /*06d0*/  @!P0 BRA `(.L_x_7) ;  /* 0x00000000001c8947 */ /* 0x000fea0003800000 */
[----:B0-2---:R-:W0:Y:S02]  /*06e0*/  LDC.64 R4, c[0x0][0x620] ;  /* 0x00018800ff047b82 */ /* 0x005e240000000a00 */
[----:B0-----:R-:W2:Y:S02]  /*06f0*/  LDG.E.64 R4, desc[UR12][R4.64] ;  /* 0x0000000c04047981 */ /* 0x001ea4000c1e1b00 */
[----:B--2---:R-:W-:-:S04]  /*0700*/  ISETP.NE.U32.AND P0, PT, R4, RZ, PT ;  /* 0x000000ff0400720c */ /* 0x004fc80003f05070 */
[----:B------:R-:W-:-:S13]  /*0710*/  ISETP.NE.AND.EX P0, PT, R5, RZ, PT, P0 ;  /* 0x000000ff0500720c */ /* 0x000fda0003f05300 */
[----:B------:R-:W-:Y:S05]  /*0720*/  @!P0 BRA `(.L_x_7) ;  /* 0x0000000000088947 */ /* 0x000fea0003800000 */
[----:B------:R0:W5:Y:S01]  /*0730*/  LD.E R3, desc[UR12][R4.64] ;  /* 0x0000000c04037980 */ /* 0x000162000c101900 */
[----:B------:R-:W-:Y:S05]  /*0740*/  BRA `(.L_x_8) ;  /* 0x0000000000207947 */ /* 0x000fea0003800000 */
.L_x_7:
[----:B------:R-:W-:Y:S02]  /*0750*/  ULDC.64 UR4, c[0x0][0x610] ;  /* 0x0001840000047ab9 */ /* 0x000fe40000000a00 */
[----:B------:R-:W-:-:S04]  /*0760*/  ISETP.NE.U32.AND P0, PT, RZ, UR4, PT ;  /* 0x00000004ff007c0c */ /* 0x000fc8000bf05070 */
[----:B------:R-:W-:-:S13]  /*0770*/  ISETP.NE.AND.EX P0, PT, RZ, UR5, PT, P0 ;  /* 0x00000005ff007c0c */ /* 0x000fda000bf05300 */
[----:B------:R-:W-:Y:S05]  /*0780*/  @!P0 BRA `(.L_x_9) ;  /* 0x00000000000c8947 */ /* 0x000fea0003800000 */
[----:B0-2---:R-:W0:Y:S02]  /*0790*/  LDC.64 R4, c[0x0][0x610] ;  /* 0x00018400ff047b82 */ /* 0x005e240000000a00 */
[----:B0-----:R4:W5:Y:S01]  /*07a0*/  LDG.E R3, desc[UR12][R4.64] ;  /* 0x0000000c04037981 */ /* 0x001962000c1e1900 */
[----:B------:R-:W-:Y:S05]  /*07b0*/  BRA `(.L_x_8) ;  /* 0x0000000000047947 */ /* 0x000fea0003800000 */
.L_x_9:
[----:B------:R-:W3:Y:S02]  /*07c0*/  LDC R3, c[0x0][0x604] ;  /* 0x00018100ff037b82 */ /* 0x000ee40000000800 */
.L_x_8:
[----:B0-2-4-:R-:W0:Y:S01]  /*07d0*/  LDC R4, c[0x0][0x3e8] ;  /* 0x0000fa00ff047b82 */ /* 0x015e220000000800 */
[----:B------:R-:W-:Y:S01]  /*07e0*/  ULDC UR4, c[0x0][0x3dc] ;  /* 0x0000f70000047ab9 */ /* 0x000fe20000000800 */
[----:B------:R-:W-:Y:S01]  /*07f0*/  ISETP.NE.AND P0, PT, R7, RZ, PT ;  /* 0x000000ff0700720c */ /* 0x000fe20003f05270 */
[----:B------:R-:W-:Y:S01]  /*0800*/  UIADD3 UR4, UR4, 0x1f, URZ ;  /* 0x0000001f04047890 */ /* 0x000fe2000fffe03f */
[----:B------:R-:W-:-:S03]  /*0810*/  ULDC.64 UR6, c[0x0][0x3e0] ;  /* 0x0000f80000067ab9 */ /* 0x000fc60000000a00 */
[----:B------:R-:W-:Y:S02]  /*0820*/  USHF.R.S32.HI UR5, URZ, 0x1f, UR4 ;  /* 0x0000001f3f057899 */ /* 0x000fe40008011404 */
[----:B------:R-:W-:Y:S02]  /*0830*/  UIMAD UR6, UR7, UR6, URZ ;  /* 0x00000006070672a4 */ /* 0x000fe4000f8e023f */
[----:B------:R-:W-:-:S04]  /*0840*/  ULEA.HI UR5, UR5, UR4, URZ, 0x5 ;  /* 0x0000000405057291 */ /* 0x000fc8000f8f283f */
[----:B------:R-:W-:Y:S01]  /*0850*/  USHF.R.S32.HI UR15, URZ, 0x5, UR5 ;  /* 0x000000053f0f7899 */ /* 0x000fe20008011405 */
[----:B0-----:R-:W-:-:S05]  /*0860*/  IMAD R4, R4, UR6, RZ ;  /* 0x0000000604047c24 */ /* 0x001fca000f8e02ff */
[----:B------:R-:W-:Y:S01]  /*0870*/  IMAD R4, R4, UR15, RZ ;  /* 0x0000000f04047c24 */ /* 0x000fe2000f8e02ff */
[----:B------:R-:W-:Y:S06]  /*0880*/  @!P0 BRA `(.L_x_10) ;  /* 0x0000005000ac8947 */ /* 0x000fec0003800000 */
[----:B------:R-:W-:-:S13]  /*0890*/  ISETP.NE.AND P0, PT, R7, 0x1, PT ;  /* 0x000000010700780c */ /* 0x000fda0003f05270 */
[----:B------:R-:W-:Y:S05]  /*08a0*/  @P0 EXIT ;  /* 0x000000000000094d */ /* 0x000fea0003800000 */
[----:B------:R-:W-:Y:S01]  /*08b0*/  ISETP.GE.AND P0, PT, R4, 0x1, PT ;  /* 0x000000010400780c */ /* 0x000fe20003f06270 */
[----:B------:R-:W-:Y:S01]  /*08c0*/  UMOV UR4, URZ ;  /* 0x0000003f00047c82 */ /* 0x000fe20008000000 */
[----:B------:R-:W-:Y:S02]  /*08d0*/  CS2R R86, SRZ ;  /* 0x0000000000567805 */ /* 0x000fe4000001ff00 */
[----:B------:R-:W-:Y:S02]  /*08e0*/  CS2R R24, SRZ ;  /* 0x0000000000187805 */ /* 0x000fe4000001ff00 */
[----:B------:R-:W-:Y:S02]  /*08f0*/  CS2R R26, SRZ ;  /* 0x00000000001a7805 */ /* 0x000fe4000001ff00 */
[----:B------:R-:W-:Y:S02]  /*0900*/  CS2R R28, SRZ ;  /* 0x00000000001c7805 */ /* 0x000fe4000001ff00 */
[----:B------:R-:W-:-:S02]  /*0910*/  CS2R R30, SRZ ;  /* 0x00000000001e7805 */ /* 0x000fc4000001ff00 */
[----:B------:R-:W-:Y:S02]  /*0920*/  CS2R R32, SRZ ;  /* 0x0000000000207805 */ /* 0x000fe4000001ff00 */
        /* <DEDUP_REMOVED lines=25> */
[----:B------:R-:W-:Y:S01]  /*0ac0*/  CS2R R84, SRZ ;  /* 0x0000000000547805 */ /* 0x000fe2000001ff00 */
[----:B------:R-:W-:Y:S06]  /*0ad0*/  @!P0 BRA `(.L_x_11) ;  /* 0x0000000000788947 */ /* 0x000fec0003800000 */
[----:B------:R-:W-:-:S04]  /*0ae0*/  LOP3.LUT R5, R2, 0x1, RZ, 0xfc, !PT ;  /* 0x0000000102057812 */ /* 0x000fc800078efcff */
[----:B------:R-:W-:-:S13]  /*0af0*/  ISETP.NE.AND P0, PT, R5, 0x3, PT ;  /* 0x000000030500780c */ /* 0x000fda0003f05270 */
[----:B------:R-:W-:Y:S05]  /*0b00*/  @!P0 BRA `(.L_x_12) ;  /* 0x0000000000048947 */ /* 0x000fea0003800000 */
[----:B------:R-:W-:Y:S01]  /*0b10*/  BPT.TRAP 0x1 ;  /* 0x000000040000795c */ /* 0x000fe20000300000 */
.L_x_12:
[----:B------:R-:W0:Y:S01]  /*0b20*/  S2UR UR5, SR_CgaCtaId ;  /* 0x00000000000579c3 */ /* 0x000e220000008800 */
[----:B------:R-:W-:Y:S01]  /*0b30*/  SHF.L.U32 R5, RZ, 0x1f, RZ ;  /* 0x0000001fff057819 */ /* 0x000fe200000006ff */
[----:B------:R-:W-:Y:S02]  /*0b40*/  UMOV UR4, 0x400 ;  /* 0x0000040000047882 */ /* 0x000fe40000000000 */
[----:B0-----:R-:W-:-:S12]  /*0b50*/  ULEA UR4, UR5, UR4, 0x18 ;  /* 0x0000000405047291 */ /* 0x001fd8000f8ec03f */
.L_x_13:
[----:B0-----:R-:W-:-:S04]  /*0b60*/  IMAD.U32 R6, RZ, RZ, UR4 ;  /* 0x00000004ff067e24 */ /* 0x001fc8000f8e00ff */
[----:B------:R0:W2:Y:S03]  /*0b70*/  SYNCS.PHASECHK.TRANS64.TRYWAIT P0, [R6+URZ+0x36000], R5 ;  /* 0x03600005060075a7 */ /* 0x0000a6000800017f */
[----:B--2---:R-:W-:Y:S05]  /*0b80*/  @!P0 NANOSLEEP.SYNCS 0x989680 ;  /* 0x009896800000895d */ /* 0x004fea0003900000 */
[----:B------:R-:W2:Y:S02]  /*0b90*/  @!P0 SYNCS.PHASECHK.TRANS64 P0, [R6+URZ+0x36000], R5 ;  /* 0x03600005060085a7 */ /* 0x000ea4000800007f */
[----:B--2---:R-:W-:Y:S05]  /*0ba0*/  @!P0 BRA `(.L_x_13) ;  /* 0xfffffffc00ec8947 */ /* 0x004fea000383ffff */
[----:B------:R-:W-:Y:S01]  /*0bb0*/  UIADD3 UR5, UR4, 0x12000, URZ ;  /* 0x0001200004057890 */ /* 0x000fe2000fffe03f */
[----:B------:R-:W-:Y:S01]  /*0bc0*/  WARPGROUP.ARRIVE ;  /* 0x00000000000079c5 */ /* 0x000fe20000000000 */
[----:B------:R-:W-:Y:S02]  /*0bd0*/  USHF.R.U32.HI UR4, URZ, 0x4, UR4 ;  /* 0x000000043f047899 */ /* 0x000fe40008011604 */
[----:B------:R-:W-:Y:S02]  /*0be0*/  USHF.R.U32.HI UR5, URZ, 0x4, UR5 ;  /* 0x000000043f057899 */ /* 0x000fe40008011605 */
[----:B------:R-:W-:Y:S02]  /*0bf0*/  ULOP3.LUT UR4, UR4, 0x3fff, URZ, 0xc0, !UPT ;  /* 0x00003fff04047892 */ /* 0x000fe4000f8ec03f */
[----:B------:R-:W-:Y:S02]  /*0c00*/  ULOP3.LUT UR5, UR5, 0x3fff, URZ, 0xc0, !UPT ;  /* 0x00003fff05057892 */ /* 0x000fe4000f8ec03f */
[----:B------:R-:W-:-:S02]  /*0c10*/  ULOP3.LUT UR4, UR4, 0x10000, URZ, 0xfc, !UPT ;  /* 0x0001000004047892 */ /* 0x000fc4000f8efc3f */
[----:B------:R-:W-:Y:S01]  /*0c20*/  ULOP3.LUT UR6, UR5, 0x10000, URZ, 0xfc, !UPT ;  /* 0x0001000005067892 */ /* 0x000fe2000f8efc3f */
[----:B------:R-:W-:Y:S02]  /*0c30*/  UMOV UR7, 0x80000020 ;  /* 0x8000002000077882 */ /* 0x000fe40000000000 */
[----:B------:R-:W-:-:S06]  /*0c40*/  UMOV UR5, 0x80000020 ;  /* 0x8000002000057882 */ /* 0x000fcc0000000000 */
[----:B------:R-:W-:Y:S01]  /*0c50*/  HGMMA.64x128x16.F32 R24, gdesc[UR4], RZ, !UPT ;  /* 0x01e00000041879f0 */ /* 0x000fe2000c7008ff */
[----:B------:R-:W-:Y:S02]  /*0c60*/  UIADD3 UR4, UR4, 0x2, URZ ;  /* 0x0000000204047890 */ /* 0x000fe4000fffe03f */
[----:B------:R-:W-:Y:S01]  /*0c70*/  UIADD3 UR6, UR6, 0x2, URZ ;  /* 0x0000000206067890 */ /* 0x000fe2000fffe03f */
[----:B------:R-:W-:Y:S01]  /*0c80*/  UMOV UR5, 0x80000020 ;  /* 0x8000002000057882 */ /* 0x000fe20000000000 */
[----:B------:R-:W-:-:S07]  /*0c90*/  UMOV UR7, 0x80000020 ;  /* 0x8000002000077882 */ /* 0x000fce0000000000 */
[----:B------:R-:W-:Y:S01]  /*0ca0*/  HGMMA.64x128x16.F32 R24, gdesc[UR4], R24, gsb0 ;  /* 0x01e00000041879f0 */ /* 0x000fe20008000818 */
[----:B------:R-:W-:-:S05]  /*0cb0*/  UMOV UR4, 0x1 ;  /* 0x0000000100047882 */ /* 0x000fca0000000000 */
.L_x_11:
[----:B0-----:R-:W-:-:S05]  /*0cc0*/  VIMNMX R5, R4, 0x1, PT ;  /* 0x0000000104057848 */ /* 0x001fca0003fe0100 */
[----:B------:R-:W-:-:S05]  /*0cd0*/  IMAD.IADD R6, R4, 0x1, -R5 ;  /* 0x0000000104067824 */ /* 0x000fca00078e0a05 */
[----:B------:R-:W-:-:S13]  /*0ce0*/  ISETP.GE.AND P0, PT, R6, 0x1, PT ;  /* 0x000000010600780c */ /* 0x000fda0003f06270 */
[----:B------:R-:W-:Y:S05]  /*0cf0*/  @!P0 BRA `(.L_x_14) ;  /* 0x0000000000e88947 */ /* 0x000fea0003800000 */
[----:B------:R-:W0:Y:S01]  /*0d00*/  S2UR UR6, SR_CgaCtaId ;  /* 0x00000000000679c3 */ /* 0x000e220000008800 */
[----:B------:R-:W-:Y:S01]  /*0d10*/  UMOV UR5, 0x400 ;  /* 0x0000040000057882 */ /* 0x000fe20000000000 */
[----:B------:R-:W-:Y:S01]  /*0d20*/  LOP3.LUT R10, R2, 0x1, RZ, 0xfc, !PT ;  /* 0x00000001020a7812 */ /* 0x000fe200078efcff */
[----:B------:R-:W-:Y:S01]  /*0d30*/  IMAD.MOV.U32 R9, RZ, RZ, RZ ;  /* 0x000000ffff097224 */ /* 0x000fe200078e00ff */
[----:B------:R-:W-:Y:S01]  /*0d40*/  UISETP.NE.U32.AND UP0, UPT, UR4, URZ, UPT ;  /* 0x0000003f0400728c */ /* 0x000fe2000bf05070 */
[----:B------:R-:W-:Y:S01]  /*0d50*/  IMAD.MOV.U32 R5, RZ, RZ, R6 ;  /* 0x000000ffff057224 */ /* 0x000fe200078e0006 */
[----:B0-----:R-:W-:-:S04]  /*0d60*/  ULEA UR7, UR6, UR5, 0x18 ;  /* 0x0000000506077291 */ /* 0x001fc8000f8ec03f */
[----:B------:R-:W-:Y:S02]  /*0d70*/  UIADD3 UR6, UR7, 0x12000, URZ ;  /* 0x0001200007067890 */ /* 0x000fe4000fffe03f */
[----:B------:R-:W-:Y:S02]  /*0d80*/  USHF.R.U32.HI UR5, URZ, 0x4, UR7 ;  /* 0x000000043f057899 */ /* 0x000fe40008011607 */
[----:B------:R-:W-:Y:S02]  /*0d90*/  USHF.R.U32.HI UR6, URZ, 0x4, UR6 ;  /* 0x000000043f067899 */ /* 0x000fe40008011606 */
[----:B------:R-:W-:Y:S02]  /*0da0*/  ULOP3.LUT UR5, UR5, 0x3fff, URZ, 0xc0, !UPT ;  /* 0x00003fff05057892 */ /* 0x000fe4000f8ec03f */
[----:B------:R-:W-:Y:S02]  /*0db0*/  ULOP3.LUT UR6, UR6, 0x3fff, URZ, 0xc0, !UPT ;  /* 0x00003fff06067892 */ /* 0x000fe4000f8ec03f */
[----:B------:R-:W-:-:S02]  /*0dc0*/  ULOP3.LUT UR14, UR5, 0x10000, URZ, 0xfc, !UPT ;  /* 0x00010000050e7892 */ /* 0x000fc4000f8efc3f */
[----:B------:R-:W-:Y:S01]  /*0dd0*/  ULOP3.LUT UR15, UR6, 0x10000, URZ, 0xfc, !UPT ;  /* 0x00010000060f7892 */ /* 0x000fe2000f8efc3f */
[----:B------:R-:W-:-:S11]  /*0de0*/  UMOV UR5, URZ ;  /* 0x0000003f00057c82 */ /* 0x000fd60008000000 */
.L_x_19:
[----:B------:R-:W-:-:S13]  /*0df0*/  ISETP.NE.AND P1, PT, R10, 0x3, PT ;  /* 0x000000030a00780c */ /* 0x000fda0003f25270 */
[----:B0-----:R-:W-:Y:S05]  /*0e00*/  @!P1 BRA `(.L_x_15) ;  /* 0x0000000000049947 */ /* 0x001fea0003800000 */
[----:B------:R-:W-:Y:S01]  /*0e10*/  BPT.TRAP 0x1 ;  /* 0x000000040000795c */ /* 0x000fe20000300000 */
.L_x_15:
[----:B------:R-:W-:Y:S01]  /*0e20*/  SHF.L.U32 R7, R9, 0x1f, RZ ;  /* 0x0000001f09077819 */ /* 0x000fe200000006ff */
[----:B------:R-:W-:-:S12]  /*0e30*/  ULEA UR6, UR4, UR7, 0x3 ;  /* 0x0000000704067291 */ /* 0x000fd8000f8e183f */
.L_x_16:
[----:B0-----:R-:W-:-:S04]  /*0e40*/  IMAD.U32 R8, RZ, RZ, UR6 ;  /* 0x00000006ff087e24 */ /* 0x001fc8000f8e00ff */
[----:B------:R0:W2:Y:S03]  /*0e50*/  SYNCS.PHASECHK.TRANS64.TRYWAIT P0, [R8+URZ+0x36000], R7 ;  /* 0x03600007080075a7 */ /* 0x0000a6000800017f */
[----:B--2---:R-:W-:Y:S05]  /*0e60*/  @!P0 NANOSLEEP.SYNCS 0x989680 ;  /* 0x009896800000895d */ /* 0x004fea0003900000 */
[----:B------:R-:W2:Y:S02]  /*0e70*/  @!P0 SYNCS.PHASECHK.TRANS64 P0, [R8+URZ+0x36000], R7 ;  /* 0x03600007080085a7 */ /* 0x000ea4000800007f */
[----:B--2---:R-:W-:Y:S05]  /*0e80*/  @!P0 BRA `(.L_x_16) ;  /* 0xfffffffc00ec8947 */ /* 0x004fea000383ffff */
[----:B------:R-:W-:Y:S01]  /*0e90*/  ULEA UR8, UR4, UR14, 0x8 ;  /* 0x0000000e04087291 */ /* 0x000fe2000f8e403f */
[----:B------:R-:W-:Y:S01]  /*0ea0*/  WARPGROUP.ARRIVE ;  /* 0x00000000000079c5 */ /* 0x000fe20000000000 */
[----:B------:R-:W-:Y:S01]  /*0eb0*/  ULEA UR10, UR4, UR15, 0x9 ;  /* 0x0000000f040a7291 */ /* 0x000fe2000f8e483f */
[----:B------:R-:W-:Y:S01]  /*0ec0*/  UMOV UR9, 0x80000020 ;  /* 0x8000002000097882 */ /* 0x000fe20000000000 */
[----:B------:R-:W-:-:S07]  /*0ed0*/  UMOV UR11, 0x80000020 ;  /* 0x80000020000b7882 */ /* 0x000fce0000000000 */
[----:B------:R-:W-:Y:S01]  /*0ee0*/  HGMMA.64x128x16.F32 R24, gdesc[UR8], R24, UP0 ;  /* 0x01e00000081879f0 */ /* 0x000fe2000bf00818 */
[----:B------:R-:W-:Y:S02]  /*0ef0*/  UIADD3 UR8, UR8, 0x2, URZ ;  /* 0x0000000208087890 */ /* 0x000fe4000fffe03f */
[----:B------:R-:W-:Y:S01]  /*0f00*/  UIADD3 UR10, UR10, 0x2, URZ ;  /* 0x000000020a0a7890 */ /* 0x000fe2000fffe03f */
[----:B------:R-:W-:Y:S01]  /*0f10*/  UMOV UR9, 0x80000020 ;  /* 0x8000002000097882 */ /* 0x000fe20000000000 */
[----:B------:R-:W-:-:S07]  /*0f20*/  UMOV UR11, 0x80000020 ;  /* 0x80000020000b7882 */ /* 0x000fce0000000000 */
[----:B------:R-:W-:Y:S03]  /*0f30*/  HGMMA.64x128x16.F32 R24, gdesc[UR8], R24, gsb0 ;  /* 0x01e00000081879f0 */ /* 0x000fe60008000818 */
[----:B------:R-:W-:Y:S02]  /*0f40*/  WARPGROUP.DEPBAR.LE gsb0, 0x1 ;  /* 0x00008000000079c5 */ /* 0x000fe40000010100 */
[----:B------:R-:W-:Y:S05]  /*0f50*/  @!P1 BRA `(.L_x_17) ;  /* 0x0000000000049947 */ /* 0x000fea0003800000 */
[----:B------:R-:W-:Y:S01]  /*0f60*/  BPT.TRAP 0x1 ;  /* 0x000000040000795c */ /* 0x000fe20000300000 */
.L_x_17:
[----:B------:R-:W-:Y:S01]  /*0f70*/  ULEA UR6, UR5, UR7, 0x3 ;  /* 0x0000000705067291 */ /* 0x000fe2000f8e183f */
[----:B------:R-:W-:-:S03]  /*0f80*/  ISETP.GT.U32.AND P0, PT, R2, 0x1, PT ;  /* 0x000000010200780c */ /* 0x000fc60003f04070 */
[----:B------:R-:W-:-:S04]  /*0f90*/  UIADD3 UR6, UR6, 0x36090, URZ ;  /* 0x0003609006067890 */ /* 0x000fc8000fffe03f */
[----:B------:R-:W-:-:S09]  /*0fa0*/  UPRMT UR6, URZ, 0x654, UR6 ;  /* 0x000006543f067896 */ /* 0x000fd20008000006 */
[----:B------:R-:W-:Y:S01]  /*0fb0*/  SYNCS.ARRIVE.TRANS64.RED.A1T0 RZ, [UR6], RZ ;  /* 0x000000ffffff79a7 */ /* 0x000fe20008100406 */
[----:B------:R-:W-:Y:S05]  /*0fc0*/  @P0 BRA `(.L_x_18) ;  /* 0x0000000000040947 */ /* 0x000fea0003800000 */
[----:B------:R-:W-:Y:S01]  /*0fd0*/  BPT.TRAP 0x1 ;  /* 0x000000040000795c */ /* 0x000fe20000300000 */
.L_x_18:
[----:B------:R-:W-:Y:S01]  /*0fe0*/  UIADD3 UR4, UR4, 0x1, URZ ;  /* 0x0000000104047890 */ /* 0x000fe2000fffe03f */
[C---:B------:R-:W-:Y:S01]  /*0ff0*/  ISETP.GT.AND P0, PT, R5.reuse, 0x1, PT ;  /* 0x000000010500780c */ /* 0x040fe20003f04270 */
[----:B------:R-:W-:Y:S01]  /*1000*/  UIADD3 UR5, UR5, 0x1, URZ ;  /* 0x0000000105057890 */ /* 0x000fe2000fffe03f */
[----:B------:R-:W-:Y:S01]  /*1010*/  VIADD R5, R5, 0xffffffff ;  /* 0xffffffff05057836 */ /* 0x000fe20000000000 */
[----:B------:R-:W-:Y:S02]  /*1020*/  UISETP.NE.AND UP0, UPT, UR4, 0x12, UPT ;  /* 0x000000120400788c */ /* 0x000fe4000bf05270 */
[----:B------:R-:W-:Y:S02]  /*1030*/  UISETP.NE.AND UP1, UPT, UR5, 0x12, UPT ;  /* 0x000000120500788c */ /* 0x000fe4000bf25270 */
[----:B------:R-:W-:Y:S02]  /*1040*/  USEL UR6, URZ, 0x1, UP0 ;  /* 0x000000013f067887 */ /* 0x000fe40008000000 */
[----:B------:R-:W-:-:S02]  /*1050*/  USEL UR4, UR4, URZ, UP0 ;  /* 0x0000003f04047287 */ /* 0x000fc40008000000 */
[----:B------:R-:W-:Y:S02]  /*1060*/  USEL UR5, UR5, URZ, UP1 ;  /* 0x0000003f05057287 */ /* 0x000fe40008800000 */
[----:B------:R-:W-:Y:S01]  /*1070*/  UPLOP3.LUT UP0, UPT, UPT, UPT, UPT, 0x80, 0x0 ;  /* 0x000000000000789c */ /* 0x000fe20003f0f070 */
[----:B------:R-:W-:Y:S01]  /*1080*/  LOP3.LUT R9, R9, UR6, RZ, 0x3c, !PT ;  /* 0x0000000609097c12 */ /* 0x000fe2000f8e3cff */
[----:B------:R-:W-:Y:S09]  /*1090*/  @P0 BRA `(.L_x_19) ;  /* 0xfffffffc00540947 */ /* 0x000ff2000383ffff */
.L_x_14:
[----:B------:R-:W-:Y:S01]  /*10a0*/  ISETP.GE.AND P0, PT, R4, 0x1, PT ;  /* 0x000000010400780c */ /* 0x000fe20003f06270 */
[----:B------:R-:W-:-:S12]  /*10b0*/  WARPGROUP.DEPBAR.LE gsb0, 0x0 ;  /* 0x00008000000079c5 */ /* 0x000fd80000010000 */
[----:B------:R-:W-:Y:S05]  /*10c0*/  @!P0 BRA `(.L_x_20) ;  /* 0x0000000000448947 */ /* 0x000fea0003800000 */
[----:B------:R-:W-:-:S04]  /*10d0*/  LOP3.LUT R4, R2, 0x1, RZ, 0xfc, !PT ;  /* 0x0000000102047812 */ /* 0x000fc800078efcff */
[----:B------:R-:W-:-:S13]  /*10e0*/  ISETP.NE.AND P0, PT, R4, 0x3, PT ;  /* 0x000000030400780c */ /* 0x000fda0003f05270 */
[----:B------:R-:W-:Y:S05]  /*10f0*/  @!P0 BRA `(.L_x_21) ;  /* 0x0000000000048947 */ /* 0x000fea0003800000 */
[----:B------:R-:W-:Y:S01]  /*1100*/  BPT.TRAP 0x1 ;  /* 0x000000040000795c */ /* 0x000fe20000300000 */
.L_x_21:
[----:B0-----:R-:W0:Y:S01]  /*1110*/  S2R R7, SR_CgaCtaId ;  /* 0x0000000000077919 */ /* 0x001e220000008800 */
[----:B------:R-:W-:Y:S01]  /*1120*/  IMAD.WIDE.U32 R4, R6, 0x38e38e39, RZ ;  /* 0x38e38e3906047825 */ /* 0x000fe200078e00ff */
[----:B------:R-:W-:Y:S02]  /*1130*/  MOV R4, 0x400 ;  /* 0x0000040000047802 */ /* 0x000fe40000000f00 */
[----:B------:R-:W-:Y:S02]  /*1140*/  ISETP.GT.U32.AND P0, PT, R2, 0x1, PT ;  /* 0x000000010200780c */ /* 0x000fe40003f04070 */
[----:B------:R-:W-:-:S05]  /*1150*/  SHF.R.U32.HI R5, RZ, 0x2, R5 ;  /* 0x00000002ff057819 */ /* 0x000fca0000011605 */
[----:B------:R-:W-:Y:S01]  /*1160*/  IMAD R6, R5, -0x12, R6 ;  /* 0xffffffee05067824 */ /* 0x000fe200078e0206 */
[----:B0-----:R-:W-:-:S05]  /*1170*/  LEA R7, R7, R4, 0x18 ;  /* 0x0000000407077211 */ /* 0x001fca00078ec0ff */
[----:B------:R-:W-:-:S04]  /*1180*/  IMAD R6, R6, 0x8, R7 ;  /* 0x0000000806067824 */ /* 0x000fc800078e0207 */
[----:B------:R-:W-:-:S05]  /*1190*/  VIADD R6, R6, 0x36090 ;  /* 0x0003609006067836 */ /* 0x000fca0000000000 */
[----:B------:R-:W-:-:S04]  /*11a0*/  PRMT R6, RZ, 0x654, R6 ;  /* 0x00000654ff067816 */ /* 0x000fc80000000006 */
[----:B------:R2:W-:Y:S01]  /*11b0*/  SYNCS.ARRIVE.TRANS64.RED.A1T0 RZ, [R6+URZ], RZ ;  /* 0x000000ff06ff79a7 */ /* 0x0005e2000810043f */
[----:B------:R-:W-:Y:S05]  /*11c0*/  @P0 BRA `(.L_x_20) ;  /* 0x0000000000040947 */ /* 0x000fea0003800000 */
[----:B------:R-:W-:Y:S01]  /*11d0*/  BPT.TRAP 0x1 ;  /* 0x000000040000795c */ /* 0x000fe20000300000 */
.L_x_20:
[----:B------:R-:W4:Y:S01]  /*11e0*/  S2R R5, SR_TID.X ;  /* 0x0000000000057919 */ /* 0x000f220000002100 */
[----:B------:R-:W-:Y:S01]  /*11f0*/  ULDC.64 UR4, c[0x0][0x280] ;  /* 0x0000a00000047ab9 */ /* 0x000fe20000000a00 */
[----:B------:R-:W0:Y:S01]  /*1200*/  S2R R4, SR_CTAID.Y ;  /* 0x0000000000047919 */ /* 0x000e220000002600 */
[----:B------:R-:W1:Y:S01]  /*1210*/  S2R R15, SR_CTAID.X ;  /* 0x00000000000f7919 */ /* 0x000e620000002500 */
[----:B----4-:R-:W-:-:S04]  /*1220*/  SHF.R.S32.HI R2, RZ, 0x1f, R5 ;  /* 0x0000001fff027819 */ /* 0x010fc80000011405 */
[----:B------:R-:W-:Y:S01]  /*1230*/  LEA.HI R2, R2, R5, RZ, 0x7 ;  /* 0x0000000502027211 */ /* 0x000fe200078f38ff */
[----:B0-----:R-:W-:-:S03]  /*1240*/  IMAD.SHL.U32 R4, R4, 0x80, RZ ;  /* 0x0000008004047824 */ /* 0x001fc600078e00ff */
[----:B------:R-:W-:Y:S01]  /*1250*/  LOP3.LUT R2, R2, 0xffffff80, RZ, 0xc0, !PT ;  /* 0xffffff8002027812 */ /* 0x000fe200078ec0ff */
[----:B-1----:R-:W-:Y:S01]  /*1260*/  IMAD.SHL.U32 R8, R15, 0x40, RZ ;  /* 0x000000400f087824 */ /* 0x002fe200078e00ff */
[----:B------:R-:W-:-:S03]  /*1270*/  ISETP.GE.AND P0, PT, R4, UR5, PT ;  /* 0x0000000504007c0c */ /* 0x000fc6000bf06270 */
[----:B------:R-:W-:Y:S01]  /*1280*/  IMAD.IADD R2, R5, 0x1, -R2 ;  /* 0x0000000105027824 */ /* 0x000fe200078e0a02 */
[----:B------:R-:W-:-:S04]  /*1290*/  ISETP.GE.OR P0, PT, R8, UR4, P0 ;  /* 0x0000000408007c0c */ /* 0x000fc80008706670 */
[----:B------:R-:W-:-:S04]  /*12a0*/  SHF.R.S32.HI R5, RZ, 0x1f, R2 ;  /* 0x0000001fff057819 */ /* 0x000fc80000011402 */
[----:B--2---:R-:W-:-:S04]  /*12b0*/  LEA.HI R6, R5, R2, RZ, 0x2 ;  /* 0x0000000205067211 */ /* 0x004fc800078f10ff */
[--C-:B------:R-:W-:Y:S02]  /*12c0*/  SHF.R.S32.HI R10, RZ, 0x2, R6.reuse ;  /* 0x00000002ff0a7819 */ /* 0x100fe40000011406 */
[----:B------:R-:W-:-:S04]  /*12d0*/  SHF.R.S32.HI R7, RZ, 0x1f, R6 ;  /* 0x0000001fff077819 */ /* 0x000fc80000011406 */
[----:B------:R-:W-:-:S04]  /*12e0*/  LEA.HI R7, R7, R10, RZ, 0x3 ;  /* 0x0000000a07077211 */ /* 0x000fc800078f18ff */
[----:B------:R-:W-:Y:S01]  /*12f0*/  LOP3.LUT R11, R7, 0xfffffff8, RZ, 0xc0, !PT ;  /* 0xfffffff8070b7812 */ /* 0x000fe200078ec0ff */
[----:B------:R-:W-:Y:S06]  /*1300*/  @P0 EXIT ;  /* 0x000000000000094d */ /* 0x000fec0003800000 */
[----:B------:R-:W0:Y:S01]  /*1310*/  LDC.64 R16, c[0x0][0x658] ;  /* 0x00019600ff107b82 */ /* 0x000e220000000a00 */
[----:B------:R-:W-:Y:S01]  /*1320*/  IMAD.IADD R10, R10, 0x1, -R11 ;  /* 0x000000010a0a7824 */ /* 0x000fe200078e0a0b */
[----:B------:R-:W-:Y:S02]  /*1330*/  LOP3.LUT R7, R6, 0x7ffffffc, RZ, 0xc0, !PT ;  /* 0x7ffffffc06077812 */ /* 0x000fe400078ec0ff */
[----:B------:R-:W-:Y:S02]  /*1340*/  LEA.HI R5, R5, R2, RZ, 0x5 ;  /* 0x0000000205057211 */ /* 0x000fe400078f28ff */
[----:B------:R-:W-:Y:S01]  /*1350*/  SHF.R.S32.HI R11, RZ, 0x1f, R10 ;  /* 0x0000001fff0b7819 */ /* 0x000fe2000001140a */
[----:B------:R-:W-:Y:S01]  /*1360*/  IMAD.IADD R7, R2, 0x1, -R7 ;  /* 0x0000000102077824 */ /* 0x000fe200078e0a07 */
[----:B------:R-:W-:Y:S02]  /*1370*/  SHF.R.S32.HI R5, RZ, 0x5, R5 ;  /* 0x00000005ff057819 */ /* 0x000fe40000011405 */
[----:B---3-5:R-:W-:Y:S01]  /*1380*/  FSETP.NEU.AND P1, PT, R3, RZ, PT ;  /* 0x000000ff0300720b */ /* 0x028fe20003f2d000 */
[----:B------:R-:W-:-:S02]  /*1390*/  IMAD.SHL.U32 R7, R7, 0x2, RZ ;  /* 0x0000000207077824 */ /* 0x000fc400078e00ff */
[----:B------:R-:W-:-:S03]  /*13a0*/  IMAD.WIDE R14, R15, 0x40, R10 ;  /* 0x000000400f0e7825 */ /* 0x000fc600078e020a */
[----:B------:R-:W-:Y:S01]  /*13b0*/  SHF.R.S32.HI R9, RZ, 0x1f, R7 ;  /* 0x0000001fff097819 */ /* 0x000fe20000011407 */
[C---:B------:R-:W-:Y:S01]  /*13c0*/  IMAD R11, R5.reuse, -0x10, -R8 ;  /* 0xfffffff0050b7824 */ /* 0x040fe200078e0a08 */
[C---:B------:R-:W-:Y:S01]  /*13d0*/  IADD3 R8, P0, R4.reuse, R7, RZ ;  /* 0x0000000704087210 */ /* 0x040fe20007f1e0ff */
[----:B------:R-:W-:Y:S01]  /*13e0*/  IMAD.WIDE R14, R5, 0x10, R14 ;  /* 0x00000010050e7825 */ /* 0x000fe200078e020e */
[----:B------:R-:W-:Y:S02]  /*13f0*/  IADD3 R2, -R7, UR5, -R4 ;  /* 0x0000000507027c10 */ /* 0x000fe4000fffe904 */
[----:B------:R-:W-:Y:S01]  /*1400*/  LEA.HI.X.SX32 R9, R4, R9, 0x1, P0 ;  /* 0x0000000904097211 */ /* 0x000fe200000f0eff */
[-C--:B0-----:R-:W-:Y:S01]  /*1410*/  IMAD R4, R15, R16.reuse, RZ ;  /* 0x000000100f047224 */ /* 0x081fe200078e02ff */
[----:B------:R-:W-:Y:S02]  /*1420*/  IADD3 R10, R11, UR4, -R10 ;  /* 0x000000040b0a7c10 */ /* 0x000fe4000fffe80a */
[----:B------:R-:W-:Y:S01]  /*1430*/  ISETP.GT.AND P0, PT, R2, RZ, PT ;  /* 0x000000ff0200720c */ /* 0x000fe20003f04270 */
[----:B------:R-:W-:Y:S01]  /*1440*/  IMAD.WIDE.U32 R12, R14, R16, R8 ;  /* 0x000000100e0c7225 */ /* 0x000fe200078e0008 */
[----:B------:R-:W-:-:S02]  /*1450*/  SHF.L.U64.HI R11, R16, 0x3, R17 ;  /* 0x00000003100b7819 */ /* 0x000fc40000010211 */
[----:B------:R-:W-:Y:S01]  /*1460*/  ISETP.GT.AND P2, PT, R10, RZ, P0 ;  /* 0x000000ff0a00720c */ /* 0x000fe20000744270 */
[----:B------:R-:W-:Y:S02]  /*1470*/  IMAD R7, R14, R17, R4 ;  /* 0x000000110e077224 */ /* 0x000fe400078e0204 */
[----:B------:R-:W-:Y:S02]  /*1480*/  IMAD.SHL.U32 R16, R16, 0x8, RZ ;  /* 0x0000000810107824 */ /* 0x000fe400078e00ff */
[----:B------:R-:W-:Y:S01]  /*1490*/  IMAD.IADD R7, R13, 0x1, R7 ;  /* 0x000000010d077824 */ /* 0x000fe200078e0207 */
[----:B------:R-:W-:Y:S07]  /*14a0*/  @!P1 BRA `(.L_x_22) ;  /* 0x0000002c00fc9947 */ /* 0x000fee0003800000 */
[----:B------:R-:W-:Y:S01]  /*14b0*/  ULDC.64 UR6, c[0x0][0x630] ;  /* 0x00018c0000067ab9 */ /* 0x000fe20000000a00 */
[----:B------:R-:W-:Y:S01]  /*14c0*/  ULDC.64 UR8, c[0x0][0x628] ;  /* 0x00018a0000087ab9 */ /* 0x000fe20000000a00 */
[----:B------:R-:W-:Y:S01]  /*14d0*/  IMAD R13, R15, UR6, RZ ;  /* 0x000000060f0d7c24 */ /* 0x000fe2000f8e02ff */
[----:B------:R-:W-:Y:S01]  /*14e0*/  ULDC.64 UR4, c[0x0][0x650] ;  /* 0x0001940000047ab9 */ /* 0x000fe20000000a00 */
[----:B------:R-:W-:-:S04]  /*14f0*/  IMAD.WIDE.U32 R18, R14, UR6, R8 ;  /* 0x000000060e127c25 */ /* 0x000fc8000f8e0008 */
[----:B------:R-:W-:Y:S01]  /*1500*/  IMAD R13, R14, UR7, R13 ;  /* 0x000000070e0d7c24 */ /* 0x000fe2000f8e020d */
[----:B------:R-:W-:-:S03]  /*1510*/  LEA R4, P1, R18, UR8, 0x1 ;  /* 0x0000000812047c11 */ /* 0x000fc6000f8208ff */
[----:B------:R-:W-:-:S05]  /*1520*/  IMAD.IADD R5, R19, 0x1, R13 ;  /* 0x0000000113057824 */ /* 0x000fca00078e020d */
[----:B------:R-:W-:-:S05]  /*1530*/  LEA.HI.X R5, R18, UR9, R5, 0x1, P1 ;  /* 0x0000000912057c11 */ /* 0x000fca00088f0c05 */
[----:B------:R-:W2:Y:S01]  /*1540*/  @P2 LDG.E.LTC128B.U16 R17, desc[UR12][R4.64] ;  /* 0x0000000c04112981 */ /* 0x000ea2000c1e1520 */
[----:B------:R-:W-:Y:S01]  /*1550*/  ISETP.GT.AND P1, PT, R2, 0x1, PT ;  /* 0x000000010200780c */ /* 0x000fe20003f24270 */
[----:B------:R-:W-:Y:S03]  /*1560*/  BSSY B0, `(.L_x_23) ;  /* 0x000000b000007945 */ /* 0x000fe60003800000 */
[----:B------:R-:W-:Y:S01]  /*1570*/  ISETP.GT.AND P3, PT, R10, RZ, P1 ;  /* 0x000000ff0a00720c */ /* 0x000fe20000f64270 */
[----:B--2---:R-:W-:-:S05]  /*1580*/  HADD2.F32 R6, -RZ, R17.H0_H0 ;  /* 0x20000011ff067230 */ /* 0x004fca0000004100 */
[----:B------:R-:W-:Y:S01]  /*1590*/  FMUL R19, R6, R3 ;  /* 0x0000000306137220 */ /* 0x000fe20000400000 */
[----:B------:R-:W-:-:S03]  /*15a0*/  LEA R6, P4, R12, UR4, 0x1 ;  /* 0x000000040c067c11 */ /* 0x000fc6000f8808ff */
[----:B------:R-:W-:Y:S01]  /*15b0*/  FFMA R19, R24, R0, R19 ;  /* 0x0000000018137223 */ /* 0x000fe20000000013 */
[----:B------:R-:W-:-:S04]  /*15c0*/  LEA.HI.X R7, R12, UR5, R7, 0x1, P4 ;  /* 0x000000050c077c11 */ /* 0x000fc8000a0f0c07 */
[----:B------:R-:W-:-:S05]  /*15d0*/  F2FP.F16.F32.PACK_AB R19, RZ, R19 ;  /* 0x00000013ff13723e */ /* 0x000fca00000000ff */
[----:B------:R0:W-:Y:S01]  /*15e0*/  @P2 STG.E.U16 desc[UR12][R6.64], R19 ;  /* 0x0000001306002986 */ /* 0x0001e2000c10150c */
[----:B------:R-:W-:Y:S05]  /*15f0*/  @!P3 BRA `(.L_x_24) ;  /* 0x000000000004b947 */ /* 0x000fea0003800000 */
[----:B------:R1:W5:Y:S02]  /*1600*/  LDG.E.LTC128B.U16 R17, desc[UR12][R4.64+0x2] ;  /* 0x0000020c04117981 */ /* 0x000364000c1e1520 */
.L_x_24:
[----:B------:R-:W-:Y:S05]  /*1610*/  BSYNC B0 ;  /* 0x0000000000007941 */ /* 0x000fea0003800000 */
.L_x_23:
[----:B------:R-:W-:Y:S01]  /*1620*/  USHF.L.U32 UR5, UR6, 0x3, URZ ;  /* 0x0000000306057899 */ /* 0x000fe2000800063f */
[----:B-----5:R-:W-:Y:S01]  /*1630*/  HADD2.F32 R12, -RZ, R17.H0_H0 ;  /* 0x20000011ff0c7230 */ /* 0x020fe20000004100 */
[----:B------:R-:W-:Y:S01]  /*1640*/  USHF.L.U64.HI UR4, UR6, 0x3, UR7 ;  /* 0x0000000306047899 */ /* 0x000fe20008010207 */
[----:B------:R-:W-:-:S03]  /*1650*/  ISETP.GT.AND P0, PT, R10, 0x8, P0 ;  /* 0x000000080a00780c */ /* 0x000fc60000704270 */
[----:B------:R-:W-:Y:S02]  /*1660*/  IMAD.U32 R18, RZ, RZ, UR5 ;  /* 0x00000005ff127e24 */ /* 0x000fe4000f8e00ff */
[----:B------:R-:W-:Y:S01]  /*1670*/  FMUL R12, R12, R3 ;  /* 0x000000030c0c7220 */ /* 0x000fe20000400000 */
[----:B0-----:R-:W-:-:S03]  /*1680*/  IMAD.U32 R19, RZ, RZ, UR4 ;  /* 0x00000004ff137e24 */ /* 0x001fc6000f8e00ff */
[----:B------:R-:W-:Y:S01]  /*1690*/  FFMA R12, R25, R0, R12 ;  /* 0x00000000190c7223 */ /* 0x000fe2000000000c */
[----:B------:R-:W-:-:S04]  /*16a0*/  IMAD.WIDE.U32 R18, R14, UR6, R18 ;  /* 0x000000060e127c25 */ /* 0x000fc8000f8e0012 */
[----:B------:R-:W-:Y:S02]  /*16b0*/  F2FP.F16.F32.PACK_AB R12, RZ, R12 ;  /* 0x0000000cff0c723e */ /* 0x000fe400000000ff */
[----:B------:R-:W-:Y:S02]  /*16c0*/  IADD3 R14, P2, R8, R18, RZ ;  /* 0x00000012080e7210 */ /* 0x000fe40007f5e0ff */
[----:B------:R-:W-:Y:S02]  /*16d0*/  PRMT R15, R12, 0x7610, R15 ;  /* 0x000076100c0f7816 */ /* 0x000fe4000000000f */
[----:B------:R-:W-:Y:S02]  /*16e0*/  IADD3.X R9, R9, R13, R19, P2, !PT ;  /* 0x0000000d09097210 */ /* 0x000fe400017fe413 */
[C---:B------:R-:W-:Y:S01]  /*16f0*/  LEA R8, P2, R14.reuse, UR8, 0x1 ;  /* 0x000000080e087c11 */ /* 0x040fe2000f8408ff */
[----:B------:R0:W-:Y:S03]  /*1700*/  @P3 STG.E.U16 desc[UR12][R6.64+0x2], R15 ;  /* 0x0000020f06003986 */ /* 0x0001e6000c10150c */
[----:B------:R-:W-:-:S02]  /*1710*/  LEA.HI.X R9, R14, UR9, R9, 0x1, P2 ;  /* 0x000000090e097c11 */ /* 0x000fc400090f0c09 */
[----:B------:R-:W-:-:S06]  /*1720*/  PRMT R14, R17, 0x7610, R14 ;  /* 0x00007610110e7816 */ /* 0x000fcc000000000e */
[----:B------:R-:W2:Y:S01]  /*1730*/  @P0 LDG.E.LTC128B.U16 R14, desc[UR12][R8.64] ;  /* 0x0000000c080e0981 */ /* 0x000ea2000c1e1520 */
[C---:B------:R-:W-:Y:S01]  /*1740*/  SHF.L.U64.HI R11, R16.reuse, 0x1, R11 ;  /* 0x00000001100b7819 */ /* 0x040fe2000001020b */
[----:B------:R-:W-:Y:S01]  /*1750*/  BSSY B0, `(.L_x_25) ;  /* 0x000000b000007945 */ /* 0x000fe20003800000 */
[----:B------:R-:W-:Y:S02]  /*1760*/  LEA R16, P2, R16, R6, 0x1 ;  /* 0x0000000610107211 */ /* 0x000fe400078408ff */
[----:B------:R-:W-:-:S03]  /*1770*/  ISETP.GT.AND P1, PT, R10, 0x8, P1 ;  /* 0x000000080a00780c */ /* 0x000fc60000f24270 */
[----:B------:R-:W-:Y:S02]  /*1780*/  IMAD.X R17, R11, 0x1, R7, P2 ;  /* 0x000000010b117824 */ /* 0x000fe400010e0607 */
[----:B--2---:R-:W-:-:S05]  /*1790*/  HADD2.F32 R12, -RZ, R14.H0_H0 ;  /* 0x2000000eff0c7230 */ /* 0x004fca0000004100 */
[----:B------:R-:W-:-:S04]  /*17a0*/  FMUL R13, R12, R3 ;  /* 0x000000030c0d7220 */ /* 0x000fc80000400000 */
[----:B------:R-:W-:-:S05]  /*17b0*/  FFMA R13, R26, R0, R13 ;  /* 0x000000001a0d7223 */ /* 0x000fca000000000d */
[----:B------:R-:W-:-:S05]  /*17c0*/  F2FP.F16.F32.PACK_AB R13, RZ, R13 ;  /* 0x0000000dff0d723e */ /* 0x000fca00000000ff */
[----:B------:R0:W-:Y:S01]  /*17d0*/  @P0 STG.E.U16 desc[UR12][R16.64], R13 ;  /* 0x0000000d10000986 */ /* 0x0001e2000c10150c */
[----:B------:R-:W-:Y:S05]  /*17e0*/  @!P1 BRA `(.L_x_26) ;  /* 0x0000000000049947 */ /* 0x000fea0003800000 */
[----:B------:R2:W5:Y:S02]  /*17f0*/  LDG.E.LTC128B.U16 R14, desc[UR12][R8.64+0x2] ;  /* 0x0000020c080e7981 */ /* 0x000564000c1e1520 */
.L_x_26:
[----:B------:R-:W-:Y:S05]  /*1800*/  BSYNC B0 ;  /* 0x0000000000007941 */ /* 0x000fea0003800000 */
.L_x_25:
[----:B-----5:R-:W-:Y:S01]  /*1810*/  HADD2.F32 R12, -RZ, R14.H0_H0 ;  /* 0x2000000eff0c7230 */ /* 0x020fe20000004100 */
[----:B------:R-:W-:Y:S01]  /*1820*/  ISETP.GT.AND P0, PT, R2, 0x8, PT ;  /* 0x000000080200780c */ /* 0x000fe20003f04270 */
[----:B0-----:R-:W-:Y:S01]  /*1830*/  @P1 IMAD.MOV.U32 R13, RZ, RZ, R17 ;  /* 0x000000ffff0d1224 */ /* 0x001fe200078e0011 */
[----:B------:R-:W-:Y:S02]  /*1840*/  BSSY B0, `(.L_x_27) ;  /* 0x000000a000007945 */ /* 0x000fe40003800000 */
[----:B------:R-:W-:Y:S01]  /*1850*/  FMUL R12, R12, R3 ;  /* 0x000000030c0c7220 */ /* 0x000fe20000400000 */
[----:B------:R-:W-:-:S03]  /*1860*/  ISETP.GT.AND P2, PT, R10, RZ, P0 ;  /* 0x000000ff0a00720c */ /* 0x000fc60000744270 */
[----:B------:R-:W-:-:S05]  /*1870*/  FFMA R12, R27, R0, R12 ;  /* 0x000000001b0c7223 */ /* 0x000fca000000000c */
[----:B------:R-:W-:-:S04]  /*1880*/  F2FP.F16.F32.PACK_AB R12, RZ, R12 ;  /* 0x0000000cff0c723e */ /* 0x000fc800000000ff */
[----:B------:R-:W-:Y:S01]  /*1890*/  PRMT R11, R12, 0x7610, R11 ;  /* 0x000076100c0b7816 */ /* 0x000fe2000000000b */
[----:B------:R-:W-:-:S05]  /*18a0*/  @P1 IMAD.MOV.U32 R12, RZ, RZ, R16 ;  /* 0x000000ffff0c1224 */ /* 0x000fca00078e0010 */
[----:B------:R0:W-:Y:S01]  /*18b0*/  @P1 STG.E.U16 desc[UR12][R12.64+0x2], R11 ;  /* 0x0000020b0c001986 */ /* 0x0001e2000c10150c */
[----:B------:R-:W-:Y:S05]  /*18c0*/  @!P2 BRA `(.L_x_28) ;  /* 0x000000000004a947 */ /* 0x000fea0003800000 */
[----:B------:R3:W5:Y:S02]  /*18d0*/  LDG.E.LTC128B.U16 R14, desc[UR12][R4.64+0x10] ;  /* 0x0000100c040e7981 */ /* 0x000764000c1e1520 */
.L_x_28:
[----:B------:R-:W-:Y:S05]  /*18e0*/  BSYNC B0 ;  /* 0x0000000000007941 */ /* 0x000fea0003800000 */
.L_x_27:
[----:B0----5:R-:W-:Y:S01]  /*18f0*/  HADD2.F32 R12, -RZ, R14.H0_H0 ;  /* 0x2000000eff0c7230 */ /* 0x021fe20000004100 */
[----:B------:R-:W-:Y:S01]  /*1900*/  ISETP.GT.AND P1, PT, R2, 0x9, PT ;  /* 0x000000090200780c */ /* 0x000fe20003f24270 */
[----:B------:R-:W-:Y:S03]  /*1910*/  BSSY B0, `(.L_x_29) ;  /* 0x0000008000007945 */ /* 0x000fe60003800000 */
[----:B------:R-:W-:Y:S01]  /*1920*/  FMUL R11, R12, R3 ;  /* 0x000000030c0b7220 */ /* 0x000fe20000400000 */
[----:B------:R-:W-:-:S03]  /*1930*/  ISETP.GT.AND P3, PT, R10, RZ, P1 ;  /* 0x000000ff0a00720c */ /* 0x000fc60000f64270 */
[----:B------:R-:W-:-:S05]  /*1940*/  FFMA R11, R28, R0, R11 ;  /* 0x000000001c0b7223 */ /* 0x000fca000000000b */
[----:B------:R-:W-:-:S05]  /*1950*/  F2FP.F16.F32.PACK_AB R11, RZ, R11 ;  /* 0x0000000bff0b723e */ /* 0x000fca00000000ff */
[----:B------:R0:W-:Y:S01]  /*1960*/  @P2 STG.E.U16 desc[UR12][R6.64+0x10], R11 ;  /* 0x0000100b06002986 */ /* 0x0001e2000c10150c */
[----:B------:R-:W-:Y:S05]  /*1970*/  @!P3 BRA `(.L_x_30) ;  /* 0x000000000004b947 */ /* 0x000fea0003800000 */
[----:B------:R4:W5:Y:S02]  /*1980*/  LDG.E.LTC128B.U16 R14, desc[UR12][R4.64+0x12] ;  /* 0x0000120c040e7981 */ /* 0x000964000c1e1520 */
.L_x_30:
[----:B------:R-:W-:Y:S05]  /*1990*/  BSYNC B0 ;  /* 0x0000000000007941 */ /* 0x000fea0003800000 */
.L_x_29:
[----:B-----5:R-:W-:Y:S01]  /*19a0*/  HADD2.F32 R12, -RZ, R14.H0_H0 ;  /* 0x2000000eff0c7230 */ /* 0x020fe20000004100 */
[----:B------:R-:W-:Y:S01]  /*19b0*/  ISETP.GT.AND P0, PT, R10, 0x8, P0 ;  /* 0x000000080a00780c */ /* 0x000fe20000704270 */
[----:B------:R-:W-:Y:S03]  /*19c0*/  BSSY B0, `(.L_x_31) ;  /* 0x0000007000007945 */ /* 0x000fe60003800000 */
[----:B------:R-:W-:-:S04]  /*19d0*/  FMUL R12, R12, R3 ;  /* 0x000000030c0c7220 */ /* 0x000fc80000400000 */
[----:B------:R-:W-:-:S05]  /*19e0*/  FFMA R12, R29, R0, R12 ;  /* 0x000000001d0c7223 */ /* 0x000fca000000000c */
[----:B------:R-:W-:-:S05]  /*19f0*/  F2FP.F16.F32.PACK_AB R12, RZ, R12 ;  /* 0x0000000cff0c723e */ /* 0x000fca00000000ff */
[----:B------:R0:W-:Y:S01]  /*1a00*/  @P3 STG.E.U16 desc[UR12][R6.64+0x12], R12 ;  /* 0x0000120c06003986 */ /* 0x0001e2000c10150c */
[----:B------:R-:W-:Y:S05]  /*1a10*/  @!P0 BRA `(.L_x_32) ;  /* 0x0000000000048947 */ /* 0x000fea0003800000 */
[----:B------:R0:W5:Y:S02]  /*1a20*/  LDG.E.LTC128B.U16 R14, desc[UR12][R8.64+0x10] ;  /* 0x0000100c080e7981 */ /* 0x000164000c1e1520 */
.L_x_32:
[----:B------:R-:W-:Y:S05]  /*1a30*/  BSYNC B0 ;  /* 0x0000000000007941 */ /* 0x000fea0003800000 */
.L_x_31:
[----:B0----5:R-:W-:Y:S01]  /*1a40*/  HADD2.F32 R12, -RZ, R14.H0_H0 ;  /* 0x2000000eff0c7230 */ /* 0x021fe20000004100 */
[----:B------:R-:W-:Y:S01]  /*1a50*/  ISETP.GT.AND P1, PT, R10, 0x8, P1 ;  /* 0x000000080a00780c */ /* 0x000fe20000f24270 */
[----:B------:R-:W-:Y:S01]  /*1a60*/  @P0 IMAD.MOV.U32 R13, RZ, RZ, R17 ;  /* 0x000000ffff0d0224 */ /* 0x000fe200078e0011 */
[----:B------:R-:W-:Y:S02]  /*1a70*/  BSSY B0, `(.L_x_33) ;  /* 0x0000008000007945 */ /* 0x000fe40003800000 */
[----:B------:R-:W-:Y:S01]  /*1a80*/  FMUL R11, R12, R3 ;  /* 0x000000030c0b7220 */ /* 0x000fe20000400000 */
[----:B------:R-:W-:-:S03]  /*1a90*/  @P0 IMAD.MOV.U32 R12, RZ, RZ, R16 ;  /* 0x000000ffff0c0224 */ /* 0x000fc600078e0010 */
[----:B------:R-:W-:-:S05]  /*1aa0*/  FFMA R11, R30, R0, R11 ;  /* 0x000000001e0b7223 */ /* 0x000fca000000000b */
[----:B------:R-:W-:-:S05]  /*1ab0*/  F2FP.F16.F32.PACK_AB R11, RZ, R11 ;  /* 0x0000000bff0b723e */ /* 0x000fca00000000ff */
[----:B------:R0:W-:Y:S01]  /*1ac0*/  @P0 STG.E.U16 desc[UR12][R12.64+0x10], R11 ;  /* 0x0000100b0c000986 */ /* 0x0001e2000c10150c */
[----:B------:R-:W-:Y:S05]  /*1ad0*/  @!P1 BRA `(.L_x_34) ;  /* 0x0000000000049947 */ /* 0x000fea0003800000 */
[----:B------:R0:W5:Y:S02]  /*1ae0*/  LDG.E.LTC128B.U16 R14, desc[UR12][R8.64+0x12] ;  /* 0x0000120c080e7981 */ /* 0x000164000c1e1520 */
.L_x_34:
[----:B------:R-:W-:Y:S05]  /*1af0*/  BSYNC B0 ;  /* 0x0000000000007941 */ /* 0x000fea0003800000 */
.L_x_33:
[----:B0----5:R-:W-:Y:S01]  /*1b00*/  HADD2.F32 R12, -RZ, R14.H0_H0 ;  /* 0x2000000eff0c7230 */ /* 0x021fe20000004100 */
[----:B------:R-:W-:Y:S01]  /*1b10*/  ISETP.GT.AND P0, PT, R2, 0x10, PT ;  /* 0x000000100200780c */ /* 0x000fe20003f04270 */
[----:B------:R-:W-:Y:S01]  /*1b20*/  @P1 IMAD.MOV.U32 R13, RZ, RZ, R17 ;  /* 0x000000ffff0d1224 */ /* 0x000fe200078e0011 */
        /* <DEDUP_REMOVED lines=10> */
.L_x_36:
[----:B------:R-:W-:Y:S05]  /*1bd0*/  BSYNC B0 ;  /* 0x0000000000007941 */ /* 0x000fea0003800000 */
.L_x_35:
        /* <DEDUP_REMOVED lines=10> */
.L_x_38:
[----:B------:R-:W-:Y:S05]  /*1c80*/  BSYNC B0 ;  /* 0x0000000000007941 */ /* 0x000fea0003800000 */
.L_x_37:
        /* <DEDUP_REMOVED lines=9> */
.L_x_40:
[----:B------:R-:W-:Y:S05]  /*1d20*/  BSYNC B0 ;  /* 0x0000000000007941 */ /* 0x000fea0003800000 */
.L_x_39:
        /* <DEDUP_REMOVED lines=11> */
.L_x_42:
[----:B------:R-:W-:Y:S05]  /*1de0*/  BSYNC B0 ;  /* 0x0000000000007941 */ /* 0x000fea0003800000 */
.L_x_41:
        /* <DEDUP_REMOVED lines=13> */
.L_x_44:
[----:B------:R-:W-:Y:S05]  /*1ec0*/  BSYNC B0 ;  /* 0x0000000000007941 */ /* 0x000fea0003800000 */
.L_x_43:
        /* <DEDUP_REMOVED lines=10> */
.L_x_46:
[----:B------:R-:W-:Y:S05]  /*1f70*/  BSYNC B0 ;  /* 0x0000000000007941 */ /* 0x000fea0003800000 */
.L_x_45:
        /* <DEDUP_REMOVED lines=9> */
.L_x_48:
[----:B------:R-:W-:Y:S05]  /*2010*/  BSYNC B0 ;  /* 0x0000000000007941 */ /* 0x000fea0003800000 */
.L_x_47:
        /* <DEDUP_REMOVED lines=11> */
.L_x_50:
[----:B------:R-:W-:Y:S05]  /*20d0*/  BSYNC B0 ;  /* 0x0000000000007941 */ /* 0x000fea0003800000 */
.L_x_49:
        /* <DEDUP_REMOVED lines=13> */
.L_x_52:
[----:B------:R-:W-:Y:S05]  /*21b0*/  BSYNC B0 ;  /* 0x0000000000007941 */ /* 0x000fea0003800000 */
.L_x_51:
        /* <DEDUP_REMOVED lines=10> */
.L_x_54:
[----:B------:R-:W-:Y:S05]  /*2260*/  BSYNC B0 ;  /* 0x0000000000007941 */ /* 0x000fea0003800000 */
.L_x_53:
        /* <DEDUP_REMOVED lines=9> */
.L_x_56:
[----:B------:R-:W-:Y:S05]  /*2300*/  BSYNC B0 ;  /* 0x0000000000007941 */ /* 0x000fea0003800000 */
.L_x_55:
        /* <DEDUP_REMOVED lines=11> */
.L_x_58:
[----:B------:R-:W-:Y:S05]  /*23c0*/  BSYNC B0 ;  /* 0x0000000000007941 */ /* 0x000fea0003800000 */
.L_x_57:
        /* <DEDUP_REMOVED lines=13> */
.L_x_60:
[----:B------:R-:W-:Y:S05]  /*24a0*/  BSYNC B0 ;  /* 0x0000000000007941 */ /* 0x000fea0003800000 */
.L_x_59:
        /* <DEDUP_REMOVED lines=10> */
.L_x_62:
[----:B------:R-:W-:Y:S05]  /*2550*/  BSYNC B0 ;  /* 0x0000000000007941 */ /* 0x000fea0003800000 */
.L_x_61:
        /* <DEDUP_REMOVED lines=9> */
.L_x_64:
[----:B------:R-:W-:Y:S05]  /*25f0*/  BSYNC B0 ;  /* 0x0000000000007941 */ /* 0x000fea0003800000 */
.L_x_63:
        /* <DEDUP_REMOVED lines=11> */
.L_x_66:
[----:B------:R-:W-:Y:S05]  /*26b0*/  BSYNC B0 ;  /* 0x0000000000007941 */ /* 0x000fea0003800000 */
.L_x_65:
        /* <DEDUP_REMOVED lines=13> */
.L_x_68:
[----:B------:R-:W-:Y:S05]  /*2790*/  BSYNC B0 ;  /* 0x0000000000007941 */ /* 0x000fea0003800000 */
.L_x_67:
        /* <DEDUP_REMOVED lines=10> */
.L_x_70:
[----:B------:R-:W-:Y:S05]  /*2840*/  BSYNC B0 ;  /* 0x0000000000007941 */ /* 0x000fea0003800000 */
.L_x_69:
        /* <DEDUP_REMOVED lines=9> */
.L_x_72:
[----:B------:R-:W-:Y:S05]  /*28e0*/  BSYNC B0 ;  /* 0x0000000000007941 */ /* 0x000fea0003800000 */
.L_x_71:
        /* <DEDUP_REMOVED lines=11> */
.L_x_74:
[----:B------:R-:W-:Y:S05]  /*29a0*/  BSYNC B0 ;  /* 0x0000000000007941 */ /* 0x000fea0003800000 */
.L_x_73:
        /* <DEDUP_REMOVED lines=13> */
.L_x_76:
[----:B------:R-:W-:Y:S05]  /*2a80*/  BSYNC B0 ;  /* 0x0000000000007941 */ /* 0x000fea0003800000 */
.L_x_75:
        /* <DEDUP_REMOVED lines=10> */
.L_x_78:
[----:B------:R-:W-:Y:S05]  /*2b30*/  BSYNC B0 ;  /* 0x0000000000007941 */ /* 0x000fea0003800000 */
.L_x_77:
        /* <DEDUP_REMOVED lines=9> */
.L_x_80:
[----:B------:R-:W-:Y:S05]  /*2bd0*/  BSYNC B0 ;  /* 0x0000000000007941 */ /* 0x000fea0003800000 */
.L_x_79:
        /* <DEDUP_REMOVED lines=11> */
.L_x_82:
[----:B------:R-:W-:Y:S05]  /*2c90*/  BSYNC B0 ;  /* 0x0000000000007941 */ /* 0x000fea0003800000 */
.L_x_81:
        /* <DEDUP_REMOVED lines=13> */
.L_x_84:
[----:B------:R-:W-:Y:S05]  /*2d70*/  BSYNC B0 ;  /* 0x0000000000007941 */ /* 0x000fea0003800000 */
.L_x_83:
        /* <DEDUP_REMOVED lines=10> */
.L_x_86:
[----:B------:R-:W-:Y:S05]  /*2e20*/  BSYNC B0 ;  /* 0x0000000000007941 */ /* 0x000fea0003800000 */
.L_x_85:
        /* <DEDUP_REMOVED lines=9> */
.L_x_88:
[----:B------:R-:W-:Y:S05]  /*2ec0*/  BSYNC B0 ;  /* 0x0000000000007941 */ /* 0x000fea0003800000 */
.L_x_87:
        /* <DEDUP_REMOVED lines=11> */
.L_x_90:
[----:B------:R-:W-:Y:S05]  /*2f80*/  BSYNC B0 ;  /* 0x0000000000007941 */ /* 0x000fea0003800000 */
.L_x_89:
        /* <DEDUP_REMOVED lines=13> */
.L_x_92:
[----:B------:R-:W-:Y:S05]  /*3060*/  BSYNC B0 ;  /* 0x0000000000007941 */ /* 0x000fea0003800000 */
.L_x_91:
        /* <DEDUP_REMOVED lines=10> */
.L_x_94:
[----:B------:R-:W-:Y:S05]  /*3110*/  BSYNC B0 ;  /* 0x0000000000007941 */ /* 0x000fea0003800000 */
.L_x_93:
        /* <DEDUP_REMOVED lines=9> */
.L_x_96:
[----:B------:R-:W-:Y:S05]  /*31b0*/  BSYNC B0 ;  /* 0x0000000000007941 */ /* 0x000fea0003800000 */
.L_x_95:
        /* <DEDUP_REMOVED lines=11> */
.L_x_98:
[----:B------:R-:W-:Y:S05]  /*3270*/  BSYNC B0 ;  /* 0x0000000000007941 */ /* 0x000fea0003800000 */
.L_x_97:
        /* <DEDUP_REMOVED lines=13> */
.L_x_100:
[----:B------:R-:W-:Y:S05]  /*3350*/  BSYNC B0 ;  /* 0x0000000000007941 */ /* 0x000fea0003800000 */
.L_x_99:
        /* <DEDUP_REMOVED lines=10> */
.L_x_102:
[----:B------:R-:W-:Y:S05]  /*3400*/  BSYNC B0 ;  /* 0x0000000000007941 */ /* 0x000fea0003800000 */
.L_x_101:
        /* <DEDUP_REMOVED lines=9> */
.L_x_104:
[----:B------:R-:W-:Y:S05]  /*34a0*/  BSYNC B0 ;  /* 0x0000000000007941 */ /* 0x000fea0003800000 */
.L_x_103:
        /* <DEDUP_REMOVED lines=11> */
.L_x_106:
[----:B------:R-:W-:Y:S05]  /*3560*/  BSYNC B0 ;  /* 0x0000000000007941 */ /* 0x000fea0003800000 */
.L_x_105:
        /* <DEDUP_REMOVED lines=13> */
.L_x_108:
[----:B------:R-:W-:Y:S05]  /*3640*/  BSYNC B0 ;  /* 0x0000000000007941 */ /* 0x000fea0003800000 */
.L_x_107:
        /* <DEDUP_REMOVED lines=10> */
.L_x_110:
[----:B------:R-:W-:Y:S05]  /*36f0*/  BSYNC B0 ;  /* 0x0000000000007941 */ /* 0x000fea0003800000 */
.L_x_109:
        /* <DEDUP_REMOVED lines=9> */
.L_x_112:
[----:B------:R-:W-:Y:S05]  /*3790*/  BSYNC B0 ;  /* 0x0000000000007941 */ /* 0x000fea0003800000 */
.L_x_111:
        /* <DEDUP_REMOVED lines=11> */
.L_x_114:
[----:B------:R-:W-:Y:S05]  /*3850*/  BSYNC B0 ;  /* 0x0000000000007941 */ /* 0x000fea0003800000 */
.L_x_113:
        /* <DEDUP_REMOVED lines=13> */
.L_x_116:
[----:B------:R-:W-:Y:S05]  /*3930*/  BSYNC B0 ;  /* 0x0000000000007941 */ /* 0x000fea0003800000 */
.L_x_115:
        /* <DEDUP_REMOVED lines=10> */
.L_x_118:
[----:B------:R-:W-:Y:S05]  /*39e0*/  BSYNC B0 ;  /* 0x0000000000007941 */ /* 0x000fea0003800000 */
.L_x_117:
        /* <DEDUP_REMOVED lines=9> */
.L_x_120:
[----:B------:R-:W-:Y:S05]  /*3a80*/  BSYNC B0 ;  /* 0x0000000000007941 */ /* 0x000fea0003800000 */
.L_x_119:
        /* <DEDUP_REMOVED lines=11> */
.L_x_122:
[----:B------:R-:W-:Y:S05]  /*3b40*/  BSYNC B0 ;  /* 0x0000000000007941 */ /* 0x000fea0003800000 */
.L_x_121:
        /* <DEDUP_REMOVED lines=13> */
.L_x_124:
[----:B------:R-:W-:Y:S05]  /*3c20*/  BSYNC B0 ;  /* 0x0000000000007941 */ /* 0x000fea0003800000 */
.L_x_123:
        /* <DEDUP_REMOVED lines=10> */
.L_x_126:
[----:B------:R-:W-:Y:S05]  /*3cd0*/  BSYNC B0 ;  /* 0x0000000000007941 */ /* 0x000fea0003800000 */
.L_x_125:
        /* <DEDUP_REMOVED lines=9> */
.L_x_128:
[----:B------:R-:W-:Y:S05]  /*3d70*/  BSYNC B0 ;  /* 0x0000000000007941 */ /* 0x000fea0003800000 */
.L_x_127:
        /* <DEDUP_REMOVED lines=11> */
.L_x_130:
[----:B------:R-:W-:Y:S05]  /*3e30*/  BSYNC B0 ;  /* 0x0000000000007941 */ /* 0x000fea0003800000 */
.L_x_129:
        /* <DEDUP_REMOVED lines=13> */
.L_x_132:
[----:B------:R-:W-:Y:S05]  /*3f10*/  BSYNC B0 ;  /* 0x0000000000007941 */ /* 0x000fea0003800000 */
.L_x_131:
        /* <DEDUP_REMOVED lines=10> */
.L_x_134:
[----:B------:R-:W-:Y:S05]  /*3fc0*/  BSYNC B0 ;  /* 0x0000000000007941 */ /* 0x000fea0003800000 */
.L_x_133:
        /* <DEDUP_REMOVED lines=9> */
.L_x_136:
[----:B------:R-:W-:Y:S05]  /*4060*/  BSYNC B0 ;  /* 0x0000000000007941 */ /* 0x000fea0003800000 */
.L_x_135:
        /* <DEDUP_REMOVED lines=11> */
.L_x_138:
[----:B------:R-:W-:Y:S05]  /*4120*/  BSYNC B0 ;  /* 0x0000000000007941 */ /* 0x000fea0003800000 */
.L_x_137:
        /* <DEDUP_REMOVED lines=13> */
.L_x_140:
[----:B------:R-:W-:Y:S05]  /*4200*/  BSYNC B0 ;  /* 0x0000000000007941 */ /* 0x000fea0003800000 */
.L_x_139:
        /* <DEDUP_REMOVED lines=10> */
.L_x_142:
[----:B------:R-:W-:Y:S05]  /*42b0*/  BSYNC B0 ;  /* 0x0000000000007941 */ /* 0x000fea0003800000 */
.L_x_141:
        /* <DEDUP_REMOVED lines=9> */
.L_x_144:
[----:B------:R-:W-:Y:S05]  /*4350*/  BSYNC B0 ;  /* 0x0000000000007941 */ /* 0x000fea0003800000 */
.L_x_143:
[----:B0----5:R-:W-:Y:S01]  /*4360*/  HADD2.F32 R2, -RZ, R14.H0_H0 ;  /* 0x2000000eff027230 */ /* 0x021fe20000004100 */
[----:B------:R-:W-:Y:S01]  /*4370*/  ISETP.GT.AND P1, PT, R10, 0x8, P1 ;  /* 0x000000080a00780c */ /* 0x000fe20000f24270 */
[----:B-1-34-:R-:W-:Y:S01]  /*4380*/  @P0 IMAD.MOV.U32 R4, RZ, RZ, R16 ;  /* 0x000000ffff040224 */ /* 0x01afe200078e0010 */
[----:B------:R-:W-:Y:S02]  /*4390*/  BSSY B0, `(.L_x_145) ;  /* 0x0000009000007945 */ /* 0x000fe40003800000 */
[----:B------:R-:W-:-:S04]  /*43a0*/  FMUL R5, R2, R3 ;  /* 0x0000000302057220 */ /* 0x000fc80000400000 */
[----:B------:R-:W-:-:S05]  /*43b0*/  FFMA R5, R86, R0, R5 ;  /* 0x0000000056057223 */ /* 0x000fca0000000005 */
[----:B------:R-:W-:-:S04]  /*43c0*/  F2FP.F16.F32.PACK_AB R5, RZ, R5 ;  /* 0x00000005ff05723e */ /* 0x000fc800000000ff */
[----:B------:R-:W-:Y:S01]  /*43d0*/  PRMT R2, R5, 0x7610, R2 ;  /* 0x0000761005027816 */ /* 0x000fe20000000002 */
[----:B------:R-:W-:-:S05]  /*43e0*/  @P0 IMAD.MOV.U32 R5, RZ, RZ, R17 ;  /* 0x000000ffff050224 */ /* 0x000fca00078e0011 */
[----:B------:R0:W-:Y:S01]  /*43f0*/  @P0 STG.E.U16 desc[UR12][R4.64+0xf0], R2 ;  /* 0x0000f00204000986 */ /* 0x0001e2000c10150c */
[----:B------:R-:W-:Y:S05]  /*4400*/  @!P1 BRA `(.L_x_146) ;  /* 0x0000000000049947 */ /* 0x000fea0003800000 */
[----:B------:R1:W5:Y:S02]  /*4410*/  LDG.E.LTC128B.U16 R14, desc[UR12][R8.64+0xf2] ;  /* 0x0000f20c080e7981 */ /* 0x000364000c1e1520 */
.L_x_146:
[----:B------:R-:W-:Y:S05]  /*4420*/  BSYNC B0 ;  /* 0x0000000000007941 */ /* 0x000fea0003800000 */
.L_x_145:
[----:B-----5:R-:W-:-:S05]  /*4430*/  HADD2.F32 R14, -RZ, R14.H0_H0 ;  /* 0x2000000eff0e7230 */ /* 0x020fca0000004100 */
[----:B------:R-:W-:-:S04]  /*4440*/  FMUL R14, R14, R3 ;  /* 0x000000030e0e7220 */ /* 0x000fc80000400000 */
[----:B------:R-:W-:Y:S01]  /*4450*/  FFMA R14, R87, R0, R14 ;  /* 0x00000000570e7223 */ /* 0x000fe2000000000e */
[----:B------:R-:W-:Y:S06]  /*4460*/  @!P1 EXIT ;  /* 0x000000000000994d */ /* 0x000fec0003800000 */
[----:B------:R-:W-:-:S05]  /*4470*/  F2FP.F16.F32.PACK_AB R14, RZ, R14 ;  /* 0x0000000eff0e723e */ /* 0x000fca00000000ff */
[----:B------:R-:W-:Y:S01]  /*4480*/  STG.E.U16 desc[UR12][R16.64+0xf2], R14 ;  /* 0x0000f20e10007986 */ /* 0x000fe2000c10150c */
[----:B------:R-:W-:Y:S05]  /*4490*/  EXIT ;  /* 0x000000000000794d */ /* 0x000fea0003800000 */
.L_x_22:
[----:B------:R-:W-:Y:S01]  /*44a0*/  ISETP.GT.AND P3, PT, R2, 0x1, PT ;  /* 0x000000010200780c */ /* 0x000fe20003f64270 */
[----:B------:R-:W-:Y:S01]  /*44b0*/  ULDC.64 UR4, c[0x0][0x650] ;  /* 0x0001940000047ab9 */ /* 0x000fe20000000a00 */
[-C--:B------:R-:W-:Y:S01]  /*44c0*/  FMUL R24, R24, R0.reuse ;  /* 0x0000000018187220 */ /* 0x080fe20000400000 */
[-C--:B------:R-:W-:Y:S01]  /*44d0*/  FMUL R25, R25, R0.reuse ;  /* 0x0000000019197220 */ /* 0x080fe20000400000 */
[----:B------:R-:W-:Y:S01]  /*44e0*/  ISETP.GT.AND P4, PT, R10, RZ, P3 ;  /* 0x000000ff0a00720c */ /* 0x000fe20001f84270 */
[-C--:B------:R-:W-:Y:S01]  /*44f0*/  FMUL R26, R26, R0.reuse ;  /* 0x000000001a1a7220 */ /* 0x080fe20000400000 */
[----:B------:R-:W-:Y:S01]  /*4500*/  LEA R4, P1, R12, UR4, 0x1 ;  /* 0x000000040c047c11 */ /* 0x000fe2000f8208ff */
[----:B------:R-:W-:Y:S01]  /*4510*/  FMUL R27, R27, R0 ;  /* 0x000000001b1b7220 */ /* 0x000fe20000400000 */
[----:B------:R-:W-:Y:S01]  /*4520*/  F2FP.F16.F32.PACK_AB R24, RZ, R24 ;  /* 0x00000018ff18723e */ /* 0x000fe200000000ff */
[-C--:B------:R-:W-:Y:S01]  /*4530*/  FMUL R28, R28, R0.reuse ;  /* 0x000000001c1c7220 */ /* 0x080fe20000400000 */
[----:B------:R-:W-:Y:S01]  /*4540*/  LEA.HI.X R5, R12, UR5, R7, 0x1, P1 ;  /* 0x000000050c057c11 */ /* 0x000fe200088f0c07 */
[-C--:B------:R-:W-:Y:S01]  /*4550*/  FMUL R29, R29, R0.reuse ;  /* 0x000000001d1d7220 */ /* 0x080fe20000400000 */
[----:B------:R-:W-:Y:S01]  /*4560*/  F2FP.F16.F32.PACK_AB R25, RZ, R25 ;  /* 0x00000019ff19723e */ /* 0x000fe200000000ff */
[-C--:B------:R-:W-:Y:S01]  /*4570*/  FMUL R30, R30, R0.reuse ;  /* 0x000000001e1e7220 */ /* 0x080fe20000400000 */
[----:B------:R-:W-:Y:S01]  /*4580*/  ISETP.GT.AND P3, PT, R10, 0x8, P3 ;  /* 0x000000080a00780c */ /* 0x000fe20001f64270 */
[----:B------:R-:W-:Y:S01]  /*4590*/  @P2 STG.E.U16 desc[UR12][R4.64], R24 ;  /* 0x0000001804002986 */ /* 0x000fe2000c10150c */
[----:B------:R-:W-:Y:S01]  /*45a0*/  SHF.L.U64.HI R11, R16, 0x1, R11 ;  /* 0x00000001100b7819 */ /* 0x000fe2000001020b */
[----:B------:R-:W-:Y:S01]  /*45b0*/  FMUL R31, R31, R0 ;  /* 0x000000001f1f7220 */ /* 0x000fe20000400000 */
[----:B------:R-:W-:Y:S01]  /*45c0*/  ISETP.GT.AND P2, PT, R10, 0x8, P0 ;  /* 0x000000080a00780c */ /* 0x000fe20000744270 */
[----:B------:R-:W-:Y:S01]  /*45d0*/  @P4 STG.E.U16 desc[UR12][R4.64+0x2], R25 ;  /* 0x0000021904004986 */ /* 0x000fe2000c10150c */
[----:B------:R-:W-:Y:S01]  /*45e0*/  LEA R16, P4, R16, R4, 0x1 ;  /* 0x0000000410107211 */ /* 0x000fe200078808ff */
[-C--:B------:R-:W-:Y:S01]  /*45f0*/  FMUL R32, R32, R0.reuse ;  /* 0x0000000020207220 */ /* 0x080fe20000400000 */
[C---:B------:R-:W-:Y:S01]  /*4600*/  ISETP.GT.AND P1, PT, R2.reuse, 0x8, PT ;  /* 0x000000080200780c */ /* 0x040fe20003f24270 */
[-C--:B------:R-:W-:Y:S01]  /*4610*/  FMUL R33, R33, R0.reuse ;  /* 0x0000000021217220 */ /* 0x080fe20000400000 */
[----:B------:R-:W-:Y:S01]  /*4620*/  ISETP.GT.AND P0, PT, R2, 0x9, PT ;  /* 0x000000090200780c */ /* 0x000fe20003f04270 */
[----:B------:R-:W-:Y:S01]  /*4630*/  IMAD.X R17, R11, 0x1, R5, P4 ;  /* 0x000000010b117824 */ /* 0x000fe200020e0605 */
[C---:B------:R-:W-:Y:S01]  /*4640*/  ISETP.GT.AND P5, PT, R10.reuse, RZ, P1 ;  /* 0x000000ff0a00720c */ /* 0x040fe20000fa4270 */
[--C-:B------:R-:W-:Y:S01]  /*4650*/  @P3 IMAD.MOV.U32 R6, RZ, RZ, R16.reuse ;  /* 0x000000ffff063224 */ /* 0x100fe200078e0010 */
[C---:B------:R-:W-:Y:S01]  /*4660*/  ISETP.GT.AND P4, PT, R10.reuse, RZ, P0 ;  /* 0x000000ff0a00720c */ /* 0x040fe20000784270 */
[--C-:B------:R-:W-:Y:S01]  /*4670*/  @P3 IMAD.MOV.U32 R7, RZ, RZ, R17.reuse ;  /* 0x000000ffff073224 */ /* 0x100fe200078e0011 */
[----:B------:R-:W-:Y:S01]  /*4680*/  ISETP.GT.AND P1, PT, R10, 0x8, P1 ;  /* 0x000000080a00780c */ /* 0x000fe20000f24270 */
[----:B------:R-:W-:Y:S01]  /*4690*/  FMUL R34, R34, R0 ;  /* 0x0000000022227220 */ /* 0x000fe20000400000 */
[----:B------:R-:W-:Y:S01]  /*46a0*/  F2FP.F16.F32.PACK_AB R26, RZ, R26 ;  /* 0x0000001aff1a723e */ /* 0x000fe200000000ff */
[-C--:B------:R-:W-:Y:S01]  /*46b0*/  FMUL R35, R35, R0.reuse ;  /* 0x0000000023237220 */ /* 0x080fe20000400000 */
[----:B------:R-:W-:Y:S01]  /*46c0*/  F2FP.F16.F32.PACK_AB R27, RZ, R27 ;  /* 0x0000001bff1b723e */ /* 0x000fe200000000ff */
[----:B------:R-:W-:Y:S01]  /*46d0*/  FMUL R36, R36, R0 ;  /* 0x0000000024247220 */ /* 0x000fe20000400000 */
[----:B------:R-:W-:Y:S01]  /*46e0*/  F2FP.F16.F32.PACK_AB R28, RZ, R28 ;  /* 0x0000001cff1c723e */ /* 0x000fe200000000ff */
[----:B------:R-:W-:Y:S01]  /*46f0*/  @P2 STG.E.U16 desc[UR12][R16.64], R26 ;  /* 0x0000001a10002986 */ /* 0x000fe2000c10150c */
[----:B------:R-:W-:Y:S01]  /*4700*/  F2FP.F16.F32.PACK_AB R29, RZ, R29 ;  /* 0x0000001dff1d723e */ /* 0x000fe200000000ff */
[-C--:B------:R-:W-:Y:S01]  /*4710*/  FMUL R37, R37, R0.reuse ;  /* 0x0000000025257220 */ /* 0x080fe20000400000 */
[----:B------:R-:W-:Y:S01]  /*4720*/  ISETP.GT.AND P2, PT, R10, 0x8, P0 ;  /* 0x000000080a00780c */ /* 0x000fe20000744270 */
[----:B------:R0:W-:Y:S01]  /*4730*/  @P3 STG.E.U16 desc[UR12][R6.64+0x2], R27 ;  /* 0x0000021b06003986 */ /* 0x0001e2000c10150c */
[----:B------:R-:W-:Y:S01]  /*4740*/  ISETP.GT.AND P3, PT, R2, 0x10, PT ;  /* 0x000000100200780c */ /* 0x000fe20003f64270 */
[----:B------:R-:W-:Y:S01]  /*4750*/  FMUL R38, R38, R0 ;  /* 0x0000000026267220 */ /* 0x000fe20000400000 */
[----:B------:R-:W-:Y:S01]  /*4760*/  F2FP.F16.F32.PACK_AB R30, RZ, R30 ;  /* 0x0000001eff1e723e */ /* 0x000fe200000000ff */
[----:B------:R-:W-:Y:S01]  /*4770*/  @P5 STG.E.U16 desc[UR12][R4.64+0x10], R28 ;  /* 0x0000101c04005986 */ /* 0x000fe2000c10150c */
[----:B------:R-:W-:Y:S01]  /*4780*/  ISETP.GT.AND P0, PT, R2, 0x11, PT ;  /* 0x000000110200780c */ /* 0x000fe20003f04270 */
[-C--:B------:R-:W-:Y:S01]  /*4790*/  FMUL R39, R39, R0.reuse ;  /* 0x0000000027277220 */ /* 0x080fe20000400000 */
[----:B------:R-:W-:Y:S01]  /*47a0*/  F2FP.F16.F32.PACK_AB R31, RZ, R31 ;  /* 0x0000001fff1f723e */ /* 0x000fe200000000ff */
[----:B------:R-:W-:Y:S01]  /*47b0*/  @P4 STG.E.U16 desc[UR12][R4.64+0x12], R29 ;  /* 0x0000121d04004986 */ /* 0x000fe2000c10150c */
[----:B------:R-:W-:Y:S01]  /*47c0*/  ISETP.GT.AND P4, PT, R10, RZ, P3 ;  /* 0x000000ff0a00720c */ /* 0x000fe20001f84270 */
[----:B------:R-:W-:Y:S01]  /*47d0*/  FMUL R40, R40, R0 ;  /* 0x0000000028287220 */ /* 0x000fe20000400000 */
[C---:B------:R-:W-:Y:S01]  /*47e0*/  ISETP.GT.AND P3, PT, R10.reuse, 0x8, P3 ;  /* 0x000000080a00780c */ /* 0x040fe20001f64270 */
[--C-:B0-----:R-:W-:Y:S01]  /*47f0*/  @P1 IMAD.MOV.U32 R6, RZ, RZ, R16.reuse ;  /* 0x000000ffff061224 */ /* 0x101fe200078e0010 */
[----:B------:R-:W-:Y:S01]  /*4800*/  ISETP.GT.AND P5, PT, R10, RZ, P0 ;  /* 0x000000ff0a00720c */ /* 0x000fe200007a4270 */
[--C-:B------:R-:W-:Y:S01]  /*4810*/  @P1 IMAD.MOV.U32 R7, RZ, RZ, R17.reuse ;  /* 0x000000ffff071224 */ /* 0x100fe200078e0011 */
[----:B------:R-:W-:Y:S01]  /*4820*/  F2FP.F16.F32.PACK_AB R32, RZ, R32 ;  /* 0x00000020ff20723e */ /* 0x000fe200000000ff */
[-C--:B------:R-:W-:Y:S01]  /*4830*/  FMUL R41, R41, R0.reuse ;  /* 0x0000000029297220 */ /* 0x080fe20000400000 */
[----:B------:R-:W-:Y:S01]  /*4840*/  F2FP.F16.F32.PACK_AB R33, RZ, R33 ;  /* 0x00000021ff21723e */ /* 0x000fe200000000ff */
[-C--:B------:R-:W-:Y:S01]  /*4850*/  FMUL R42, R42, R0.reuse ;  /* 0x000000002a2a7220 */ /* 0x080fe20000400000 */
[----:B------:R0:W-:Y:S01]  /*4860*/  @P1 STG.E.U16 desc[UR12][R6.64+0x10], R30 ;  /* 0x0000101e06001986 */ /* 0x0001e2000c10150c */
[----:B------:R-:W-:Y:S01]  /*4870*/  ISETP.GT.AND P1, PT, R10, 0x8, P0 ;  /* 0x000000080a00780c */ /* 0x000fe20000724270 */
[----:B------:R-:W-:Y:S01]  /*4880*/  FMUL R43, R43, R0 ;  /* 0x000000002b2b7220 */ /* 0x000fe20000400000 */
[----:B------:R-:W-:Y:S01]  /*4890*/  F2FP.F16.F32.PACK_AB R34, RZ, R34 ;  /* 0x00000022ff22723e */ /* 0x000fe200000000ff */
[-C--:B------:R-:W-:Y:S01]  /*48a0*/  FMUL R44, R44, R0.reuse ;  /* 0x000000002c2c7220 */ /* 0x080fe20000400000 */
[----:B------:R-:W-:Y:S01]  /*48b0*/  F2FP.F16.F32.PACK_AB R35, RZ, R35 ;  /* 0x00000023ff23723e */ /* 0x000fe200000000ff */
[-C--:B------:R-:W-:Y:S01]  /*48c0*/  FMUL R45, R45, R0.reuse ;  /* 0x000000002d2d7220 */ /* 0x080fe20000400000 */
[----:B------:R-:W-:Y:S01]  /*48d0*/  ISETP.GT.AND P0, PT, R2, 0x19, PT ;  /* 0x000000190200780c */ /* 0x000fe20003f04270 */
[----:B------:R-:W-:Y:S01]  /*48e0*/  FMUL R46, R46, R0 ;  /* 0x000000002e2e7220 */ /* 0x000fe20000400000 */
[----:B------:R-:W-:Y:S01]  /*48f0*/  F2FP.F16.F32.PACK_AB R36, RZ, R36 ;  /* 0x00000024ff24723e */ /* 0x000fe200000000ff */
[----:B------:R-:W-:Y:S01]  /*4900*/  FMUL R47, R47, R0 ;  /* 0x000000002f2f7220 */ /* 0x000fe20000400000 */
[----:B------:R-:W-:Y:S01]  /*4910*/  F2FP.F16.F32.PACK_AB R37, RZ, R37 ;  /* 0x00000025ff25723e */ /* 0x000fe200000000ff */
[--C-:B0-----:R-:W-:Y:S01]  /*4920*/  @P2 IMAD.MOV.U32 R6, RZ, RZ, R16.reuse ;  /* 0x000000ffff062224 */ /* 0x101fe200078e0010 */
[----:B------:R-:W-:Y:S01]  /*4930*/  F2FP.F16.F32.PACK_AB R38, RZ, R38 ;  /* 0x00000026ff26723e */ /* 0x000fe200000000ff */
[--C-:B------:R-:W-:Y:S01]  /*4940*/  @P2 IMAD.MOV.U32 R7, RZ, RZ, R17.reuse ;  /* 0x000000ffff072224 */ /* 0x100fe200078e0011 */
[----:B------:R-:W-:Y:S01]  /*4950*/  F2FP.F16.F32.PACK_AB R39, RZ, R39 ;  /* 0x00000027ff27723e */ /* 0x000fe200000000ff */
[----:B------:R-:W-:Y:S01]  /*4960*/  FMUL R48, R48, R0 ;  /* 0x0000000030307220 */ /* 0x000fe20000400000 */
[----:B------:R-:W-:Y:S01]  /*4970*/  F2FP.F16.F32.PACK_AB R40, RZ, R40 ;  /* 0x00000028ff28723e */ /* 0x000fe200000000ff */
[-C--:B------:R-:W-:Y:S01]  /*4980*/  FMUL R49, R49, R0.reuse ;  /* 0x0000000031317220 */ /* 0x080fe20000400000 */
[----:B------:R0:W-:Y:S01]  /*4990*/  @P2 STG.E.U16 desc[UR12][R6.64+0x12], R31 ;  /* 0x0000121f06002986 */ /* 0x0001e2000c10150c */
[----:B------:R-:W-:Y:S01]  /*49a0*/  ISETP.GT.AND P2, PT, R2, 0x18, PT ;  /* 0x000000180200780c */ /* 0x000fe20003f44270 */
[-C--:B------:R-:W-:Y:S01]  /*49b0*/  FMUL R50, R50, R0.reuse ;  /* 0x0000000032327220 */ /* 0x080fe20000400000 */
[----:B------:R-:W-:Y:S01]  /*49c0*/  F2FP.F16.F32.PACK_AB R41, RZ, R41 ;  /* 0x00000029ff29723e */ /* 0x000fe200000000ff */
[----:B------:R-:W-:Y:S01]  /*49d0*/  @P4 STG.E.U16 desc[UR12][R4.64+0x20], R32 ;  /* 0x0000202004004986 */ /* 0x000fe2000c10150c */
[C---:B------:R-:W-:Y:S01]  /*49e0*/  ISETP.GT.AND P4, PT, R10.reuse, RZ, P2 ;  /* 0x000000ff0a00720c */ /* 0x040fe20001784270 */
[-C--:B------:R-:W-:Y:S01]  /*49f0*/  FMUL R51, R51, R0.reuse ;  /* 0x0000000033337220 */ /* 0x080fe20000400000 */
[C---:B------:R-:W-:Y:S01]  /*4a00*/  ISETP.GT.AND P2, PT, R10.reuse, 0x8, P2 ;  /* 0x000000080a00780c */ /* 0x040fe20001744270 */
[----:B------:R-:W-:Y:S01]  /*4a10*/  @P5 STG.E.U16 desc[UR12][R4.64+0x22], R33 ;  /* 0x0000222104005986 */ /* 0x000fe2000c10150c */
[----:B------:R-:W-:Y:S01]  /*4a20*/  ISETP.GT.AND P5, PT, R10, RZ, P0 ;  /* 0x000000ff0a00720c */ /* 0x000fe200007a4270 */
[----:B------:R-:W-:Y:S01]  /*4a30*/  FMUL R52, R52, R0 ;  /* 0x0000000034347220 */ /* 0x000fe20000400000 */
[----:B------:R-:W-:Y:S01]  /*4a40*/  F2FP.F16.F32.PACK_AB R42, RZ, R42 ;  /* 0x0000002aff2a723e */ /* 0x000fe200000000ff */
[--C-:B0-----:R-:W-:Y:S01]  /*4a50*/  @P3 IMAD.MOV.U32 R6, RZ, RZ, R16.reuse ;  /* 0x000000ffff063224 */ /* 0x101fe200078e0010 */
[----:B------:R-:W-:Y:S01]  /*4a60*/  F2FP.F16.F32.PACK_AB R43, RZ, R43 ;  /* 0x0000002bff2b723e */ /* 0x000fe200000000ff */
[--C-:B------:R-:W-:Y:S01]  /*4a70*/  @P3 IMAD.MOV.U32 R7, RZ, RZ, R17.reuse ;  /* 0x000000ffff073224 */ /* 0x100fe200078e0011 */
[----:B------:R-:W-:Y:S01]  /*4a80*/  F2FP.F16.F32.PACK_AB R44, RZ, R44 ;  /* 0x0000002cff2c723e */ /* 0x000fe200000000ff */
[-C--:B------:R-:W-:Y:S01]  /*4a90*/  FMUL R53, R53, R0.reuse ;  /* 0x0000000035357220 */ /* 0x080fe20000400000 */
[----:B------:R-:W-:Y:S01]  /*4aa0*/  F2FP.F16.F32.PACK_AB R45, RZ, R45 ;  /* 0x0000002dff2d723e */ /* 0x000fe200000000ff */
[-C--:B------:R-:W-:Y:S01]  /*4ab0*/  FMUL R54, R54, R0.reuse ;  /* 0x0000000036367220 */ /* 0x080fe20000400000 */
[----:B------:R0:W-:Y:S01]  /*4ac0*/  @P3 STG.E.U16 desc[UR12][R6.64+0x20], R34 ;  /* 0x0000202206003986 */ /* 0x0001e2000c10150c */
[----:B------:R-:W-:Y:S01]  /*4ad0*/  ISETP.GT.AND P3, PT, R2, 0x20, PT ;  /* 0x000000200200780c */ /* 0x000fe20003f64270 */
[----:B------:R-:W-:Y:S01]  /*4ae0*/  FMUL R55, R55, R0 ;  /* 0x0000000037377220 */ /* 0x000fe20000400000 */
[----:B------:R-:W-:Y:S01]  /*4af0*/  F2FP.F16.F32.PACK_AB R46, RZ, R46 ;  /* 0x0000002eff2e723e */ /* 0x000fe200000000ff */
[-C--:B------:R-:W-:Y:S01]  /*4b00*/  FMUL R56, R56, R0.reuse ;  /* 0x0000000038387220 */ /* 0x080fe20000400000 */
[----:B------:R-:W-:Y:S01]  /*4b10*/  F2FP.F16.F32.PACK_AB R47, RZ, R47 ;  /* 0x0000002fff2f723e */ /* 0x000fe200000000ff */
[----:B------:R-:W-:Y:S01]  /*4b20*/  FMUL R57, R57, R0 ;  /* 0x0000000039397220 */ /* 0x000fe20000400000 */
[----:B------:R-:W-:Y:S01]  /*4b30*/  F2FP.F16.F32.PACK_AB R48, RZ, R48 ;  /* 0x00000030ff30723e */ /* 0x000fe200000000ff */
[-C--:B------:R-:W-:Y:S01]  /*4b40*/  FMUL R58, R58, R0.reuse ;  /* 0x000000003a3a7220 */ /* 0x080fe20000400000 */
[----:B------:R-:W-:Y:S01]  /*4b50*/  F2FP.F16.F32.PACK_AB R49, RZ, R49 ;  /* 0x00000031ff31723e */ /* 0x000fe200000000ff */
        /* <DEDUP_REMOVED lines=10> */
[----:B------:R-:W-:Y:S01]  /*4c00*/  ISETP.GT.AND P1, PT, R10, 0x8, P0 ;  /* 0x000000080a00780c */ /* 0x000fe20000724270 */
[-C--:B------:R-:W-:Y:S01]  /*4c10*/  FMUL R62, R62, R0.reuse ;  /* 0x000000003e3e7220 */ /* 0x080fe20000400000 */
[----:B------:R-:W-:Y:S01]  /*4c20*/  ISETP.GT.AND P0, PT, R2, 0x21, PT ;  /* 0x000000210200780c */ /* 0x000fe20003f04270 */
        /* <DEDUP_REMOVED lines=65> */
[----:B0-----:R-:W-:Y:S01]  /*5040*/  @P1 IMAD.MOV.U32 R6, RZ, RZ, R16 ;  /* 0x000000ffff061224 */ /* 0x001fe200078e0010 */
[----:B------:R-:W-:Y:S01]  /*5050*/  F2FP.F16.F32.PACK_AB R75, RZ, R75 ;  /* 0x0000004bff4b723e */ /* 0x000fe200000000ff */
[----:B------:R-:W-:Y:S01]  /*5060*/  @P1 IMAD.MOV.U32 R7, RZ, RZ, R17 ;  /* 0x000000ffff071224 */ /* 0x000fe200078e0011 */
        /* <DEDUP_REMOVED lines=10> */
[----:B------:R-:W-:Y:S01]  /*5110*/  FMUL R0, R87, R0 ;  /* 0x0000000057007220 */ /* 0x000fe20000400000 */
[C---:B------:R-:W-:Y:S01]  /*5120*/  ISETP.GT.AND P3, PT, R10.reuse, 0x8, P3 ;  /* 0x000000080a00780c */ /* 0x040fe20001f64270 */
[----:B------:R-:W-:Y:S01]  /*5130*/  @P5 STG.E.U16 desc[UR12][R4.64+0x52], R45 ;  /* 0x0000522d04005986 */ /* 0x000fe2000c10150c */
[----:B------:R-:W-:-:S02]  /*5140*/  ISETP.GT.AND P5, PT, R10, RZ, P0 ;  /* 0x000000ff0a00720c */ /* 0x000fc400007a4270 */
[----:B------:R-:W-:Y:S01]  /*5150*/  F2FP.F16.F32.PACK_AB R78, RZ, R78 ;  /* 0x0000004eff4e723e */ /* 0x000fe200000000ff */
[----:B0-----:R-:W-:Y:S01]  /*5160*/  @P2 IMAD.MOV.U32 R6, RZ, RZ, R16 ;  /* 0x000000ffff062224 */ /* 0x001fe200078e0010 */
[----:B------:R-:W-:Y:S01]  /*5170*/  F2FP.F16.F32.PACK_AB R79, RZ, R79 ;  /* 0x0000004fff4f723e */ /* 0x000fe200000000ff */
[----:B------:R-:W-:Y:S01]  /*5180*/  @P2 IMAD.MOV.U32 R7, RZ, RZ, R17 ;  /* 0x000000ffff072224 */ /* 0x000fe200078e0011 */
[----:B------:R-:W-:Y:S02]  /*5190*/  F2FP.F16.F32.PACK_AB R80, RZ, R80 ;  /* 0x00000050ff50723e */ /* 0x000fe400000000ff */
[----:B------:R-:W-:Y:S02]  /*51a0*/  F2FP.F16.F32.PACK_AB R81, RZ, R81 ;  /* 0x00000051ff51723e */ /* 0x000fe400000000ff */
[----:B------:R0:W-:Y:S01]  /*51b0*/  @P2 STG.E.U16 desc[UR12][R6.64+0x50], R46 ;  /* 0x0000502e06002986 */ /* 0x0001e2000c10150c */
[----:B------:R-:W-:Y:S02]  /*51c0*/  ISETP.GT.AND P2, PT, R2, 0x38, PT ;  /* 0x000000380200780c */ /* 0x000fe40003f44270 */
[----:B------:R-:W-:-:S02]  /*51d0*/  F2FP.F16.F32.PACK_AB R82, RZ, R82 ;  /* 0x00000052ff52723e */ /* 0x000fc400000000ff */
[----:B------:R-:W-:Y:S02]  /*51e0*/  F2FP.F16.F32.PACK_AB R83, RZ, R83 ;  /* 0x00000053ff53723e */ /* 0x000fe400000000ff */
[----:B------:R-:W-:Y:S02]  /*51f0*/  F2FP.F16.F32.PACK_AB R84, RZ, R84 ;  /* 0x00000054ff54723e */ /* 0x000fe400000000ff */
[----:B------:R-:W-:Y:S02]  /*5200*/  F2FP.F16.F32.PACK_AB R85, RZ, R85 ;  /* 0x00000055ff55723e */ /* 0x000fe400000000ff */
[----:B------:R-:W-:Y:S01]  /*5210*/  F2FP.F16.F32.PACK_AB R86, RZ, R86 ;  /* 0x00000056ff56723e */ /* 0x000fe200000000ff */
[----:B0-----:R-:W-:Y:S02]  /*5220*/  @P1 IMAD.MOV.U32 R6, RZ, RZ, R16 ;  /* 0x000000ffff061224 */ /* 0x001fe400078e0010 */
[----:B------:R-:W-:-:S05]  /*5230*/  @P1 IMAD.MOV.U32 R7, RZ, RZ, R17 ;  /* 0x000000ffff071224 */ /* 0x000fca00078e0011 */
[----:B------:R0:W-:Y:S01]  /*5240*/  @P1 STG.E.U16 desc[UR12][R6.64+0x52], R47 ;  /* 0x0000522f06001986 */ /* 0x0001e2000c10150c */
[----:B------:R-:W-:Y:S02]  /*5250*/  ISETP.GT.AND P1, PT, R10, 0x8, P0 ;  /* 0x000000080a00780c */ /* 0x000fe40000724270 */
[----:B------:R-:W-:Y:S01]  /*5260*/  ISETP.GT.AND P0, PT, R2, 0x39, PT ;  /* 0x000000390200780c */ /* 0x000fe20003f04270 */
[----:B------:R-:W-:Y:S01]  /*5270*/  @P4 STG.E.U16 desc[UR12][R4.64+0x60], R48 ;  /* 0x0000603004004986 */ /* 0x000fe2000c10150c */
[C---:B------:R-:W-:Y:S02]  /*5280*/  ISETP.GT.AND P4, PT, R10.reuse, RZ, P2 ;  /* 0x000000ff0a00720c */ /* 0x040fe40001784270 */
[C---:B------:R-:W-:Y:S01]  /*5290*/  ISETP.GT.AND P2, PT, R10.reuse, 0x8, P2 ;  /* 0x000000080a00780c */ /* 0x040fe20001744270 */
[----:B------:R-:W-:Y:S01]  /*52a0*/  @P5 STG.E.U16 desc[UR12][R4.64+0x62], R49 ;  /* 0x0000623104005986 */ /* 0x000fe2000c10150c */
[----:B------:R-:W-:Y:S01]  /*52b0*/  ISETP.GT.AND P5, PT, R10, RZ, P0 ;  /* 0x000000ff0a00720c */ /* 0x000fe200007a4270 */
[----:B0-----:R-:W-:-:S02]  /*52c0*/  @P3 IMAD.MOV.U32 R6, RZ, RZ, R16 ;  /* 0x000000ffff063224 */ /* 0x001fc400078e0010 */
[----:B------:R-:W-:-:S05]  /*52d0*/  @P3 IMAD.MOV.U32 R7, RZ, RZ, R17 ;  /* 0x000000ffff073224 */ /* 0x000fca00078e0011 */
[----:B------:R0:W-:Y:S01]  /*52e0*/  @P3 STG.E.U16 desc[UR12][R6.64+0x60], R50 ;  /* 0x0000603206003986 */ /* 0x0001e2000c10150c */
[----:B------:R-:W-:Y:S01]  /*52f0*/  ISETP.GT.AND P3, PT, R2, 0x40, PT ;  /* 0x000000400200780c */ /* 0x000fe20003f64270 */
        /* <DEDUP_REMOVED lines=37> */
[C---:B------:R-:W-:Y:S02]  /*5550*/  ISETP.GT.AND P5, PT, R10.reuse, RZ, P0 ;  /* 0x000000ff0a00720c */ /* 0x040fe400007a4270 */
[----:B------:R-:W-:Y:S01]  /*5560*/  ISETP.GT.AND P0, PT, R10, 0x8, P0 ;  /* 0x000000080a00780c */ /* 0x000fe20000704270 */
[----:B0-----:R-:W-:-:S02]  /*5570*/  @P2 IMAD.MOV.U32 R6, RZ, RZ, R16 ;  /* 0x000000ffff062224 */ /* 0x001fc400078e0010 */
[----:B------:R-:W-:-:S05]  /*5580*/  @P2 IMAD.MOV.U32 R7, RZ, RZ, R17 ;  /* 0x000000ffff072224 */ /* 0x000fca00078e0011 */
[----:B------:R0:W-:Y:S01]  /*5590*/  @P2 STG.E.U16 desc[UR12][R6.64+0x90], R62 ;  /* 0x0000903e06002986 */ /* 0x0001e2000c10150c */
[----:B------:R-:W-:Y:S01]  /*55a0*/  ISETP.GT.AND P2, PT, R2, 0x59, PT ;  /* 0x000000590200780c */ /* 0x000fe20003f44270 */
[----:B0-----:R-:W-:Y:S02]  /*55b0*/  @P1 IMAD.MOV.U32 R6, RZ, RZ, R16 ;  /* 0x000000ffff061224 */ /* 0x001fe400078e0010 */
[----:B------:R-:W-:-:S05]  /*55c0*/  @P1 IMAD.MOV.U32 R7, RZ, RZ, R17 ;  /* 0x000000ffff071224 */ /* 0x000fca00078e0011 */
[----:B------:R0:W-:Y:S01]  /*55d0*/  @P1 STG.E.U16 desc[UR12][R6.64+0x92], R63 ;  /* 0x0000923f06001986 */ /* 0x0001e2000c10150c */
[----:B------:R-:W-:-:S03]  /*55e0*/  ISETP.GT.AND P1, PT, R2, 0x58, PT ;  /* 0x000000580200780c */ /* 0x000fc60003f24270 */
[----:B------:R-:W-:Y:S01]  /*55f0*/  @P4 STG.E.U16 desc[UR12][R4.64+0xa0], R64 ;  /* 0x0000a04004004986 */ /* 0x000fe2000c10150c */
[C---:B------:R-:W-:Y:S02]  /*5600*/  ISETP.GT.AND P4, PT, R10.reuse, RZ, P1 ;  /* 0x000000ff0a00720c */ /* 0x040fe40000f84270 */
[C---:B------:R-:W-:Y:S01]  /*5610*/  ISETP.GT.AND P1, PT, R10.reuse, 0x8, P1 ;  /* 0x000000080a00780c */ /* 0x040fe20000f24270 */
[----:B------:R-:W-:Y:S01]  /*5620*/  @P5 STG.E.U16 desc[UR12][R4.64+0xa2], R65 ;  /* 0x0000a24104005986 */ /* 0x000fe2000c10150c */
[C---:B------:R-:W-:Y:S02]  /*5630*/  ISETP.GT.AND P5, PT, R10.reuse, RZ, P2 ;  /* 0x000000ff0a00720c */ /* 0x040fe400017a4270 */
[----:B------:R-:W-:Y:S01]  /*5640*/  ISETP.GT.AND P2, PT, R10, 0x8, P2 ;  /* 0x000000080a00780c */ /* 0x000fe20001744270 */
[----:B0-----:R-:W-:Y:S02]  /*5650*/  @P3 IMAD.MOV.U32 R6, RZ, RZ, R16 ;  /* 0x000000ffff063224 */ /* 0x001fe400078e0010 */
        /* <DEDUP_REMOVED lines=15> */
[----:B------:R0:W-:Y:S02]  /*5750*/  @P1 STG.E.U16 desc[UR12][R6.64+0xb0], R70 ;  /* 0x0000b04606001986 */ /* 0x0001e4000c10150c */
[----:B0-----:R-:W-:Y:S02]  /*5760*/  @P2 IMAD.MOV.U32 R6, RZ, RZ, R16 ;  /* 0x000000ffff062224 */ /* 0x001fe400078e0010 */
[----:B------:R-:W-:-:S05]  /*5770*/  @P2 IMAD.MOV.U32 R7, RZ, RZ, R17 ;  /* 0x000000ffff072224 */ /* 0x000fca00078e0011 */
[----:B------:R0:W-:Y:S01]  /*5780*/  @P2 STG.E.U16 desc[UR12][R6.64+0xb2], R71 ;  /* 0x0000b24706002986 */ /* 0x0001e2000c10150c */
[----:B------:R-:W-:-:S03]  /*5790*/  ISETP.GT.AND P2, PT, R2, 0x71, PT ;  /* 0x000000710200780c */ /* 0x000fc60003f44270 */
[----:B------:R-:W-:Y:S01]  /*57a0*/  @P4 STG.E.U16 desc[UR12][R4.64+0xc0], R72 ;  /* 0x0000c04804004986 */ /* 0x000fe2000c10150c */
[----:B------:R-:W-:-:S03]  /*57b0*/  ISETP.GT.AND P4, PT, R2, 0x68, PT ;  /* 0x000000680200780c */ /* 0x000fc60003f84270 */
[----:B------:R-:W-:Y:S01]  /*57c0*/  @P5 STG.E.U16 desc[UR12][R4.64+0xc2], R73 ;  /* 0x0000c24904005986 */ /* 0x000fe2000c10150c */
[----:B------:R-:W-:Y:S02]  /*57d0*/  ISETP.GT.AND P5, PT, R2, 0x69, PT ;  /* 0x000000690200780c */ /* 0x000fe40003fa4270 */
[C---:B------:R-:W-:Y:S01]  /*57e0*/  ISETP.GT.AND P1, PT, R10.reuse, RZ, P4 ;  /* 0x000000ff0a00720c */ /* 0x040fe20002724270 */
[----:B0-----:R-:W-:Y:S01]  /*57f0*/  @P3 IMAD.MOV.U32 R6, RZ, RZ, R16 ;  /* 0x000000ffff063224 */ /* 0x001fe200078e0010 */
[C---:B------:R-:W-:Y:S01]  /*5800*/  ISETP.GT.AND P6, PT, R10.reuse, RZ, P5 ;  /* 0x000000ff0a00720c */ /* 0x040fe20002fc4270 */
[----:B------:R-:W-:Y:S01]  /*5810*/  @P3 IMAD.MOV.U32 R7, RZ, RZ, R17 ;  /* 0x000000ffff073224 */ /* 0x000fe200078e0011 */
[----:B------:R-:W-:-:S04]  /*5820*/  ISETP.GT.AND P4, PT, R10, 0x8, P4 ;  /* 0x000000080a00780c */ /* 0x000fc80002784270 */
[----:B------:R0:W-:Y:S01]  /*5830*/  @P3 STG.E.U16 desc[UR12][R6.64+0xc0], R74 ;  /* 0x0000c04a06003986 */ /* 0x0001e2000c10150c */
[----:B------:R-:W-:-:S06]  /*5840*/  ISETP.GT.AND P3, PT, R2, 0x70, PT ;  /* 0x000000700200780c */ /* 0x000fcc0003f64270 */
[----:B------:R-:W-:Y:S02]  /*5850*/  @P6 IMAD.MOV.U32 R3, RZ, RZ, R5 ;  /* 0x000000ffff036224 */ /* 0x000fe400078e0005 */
[----:B0-----:R-:W-:Y:S02]  /*5860*/  @P0 IMAD.MOV.U32 R6, RZ, RZ, R16 ;  /* 0x000000ffff060224 */ /* 0x001fe400078e0010 */
[----:B------:R-:W-:-:S05]  /*5870*/  @P0 IMAD.MOV.U32 R7, RZ, RZ, R17 ;  /* 0x000000ffff070224 */ /* 0x000fca00078e0011 */
[----:B------:R-:W-:Y:S01]  /*5880*/  @P0 STG.E.U16 desc[UR12][R6.64+0xc2], R75 ;  /* 0x0000c24b06000986 */ /* 0x000fe2000c10150c */
[----:B------:R-:W-:-:S03]  /*5890*/  ISETP.GT.AND P0, PT, R2, 0x79, PT ;  /* 0x000000790200780c */ /* 0x000fc60003f04270 */
[----:B------:R-:W-:Y:S01]  /*58a0*/  @P1 STG.E.U16 desc[UR12][R4.64+0xd0], R76 ;  /* 0x0000d04c04001986 */ /* 0x000fe2000c10150c */
[----:B------:R-:W-:Y:S01]  /*58b0*/  ISETP.GT.AND P1, PT, R2, 0x78, PT ;  /* 0x000000780200780c */ /* 0x000fe20003f24270 */
[----:B------:R-:W-:-:S05]  /*58c0*/  @P6 IMAD.MOV.U32 R2, RZ, RZ, R4 ;  /* 0x000000ffff026224 */ /* 0x000fca00078e0004 */
[----:B------:R0:W-:Y:S01]  /*58d0*/  @P6 STG.E.U16 desc[UR12][R2.64+0xd2], R77 ;  /* 0x0000d24d02006986 */ /* 0x0001e2000c10150c */
[C---:B------:R-:W-:Y:S02]  /*58e0*/  ISETP.GT.AND P6, PT, R10.reuse, 0x8, P5 ;  /* 0x000000080a00780c */ /* 0x040fe40002fc4270 */
[C---:B------:R-:W-:Y:S02]  /*58f0*/  ISETP.GT.AND P5, PT, R10.reuse, RZ, P3 ;  /* 0x000000ff0a00720c */ /* 0x040fe40001fa4270 */
[----:B------:R-:W-:Y:S01]  /*5900*/  ISETP.GT.AND P3, PT, R10, 0x8, P3 ;  /* 0x000000080a00780c */ /* 0x000fe20001f64270 */
[----:B0-----:R-:W-:Y:S02]  /*5910*/  @P4 IMAD.MOV.U32 R2, RZ, RZ, R16 ;  /* 0x000000ffff024224 */ /* 0x001fe400078e0010 */
[----:B------:R-:W-:-:S05]  /*5920*/  @P4 IMAD.MOV.U32 R3, RZ, RZ, R17 ;  /* 0x000000ffff034224 */ /* 0x000fca00078e0011 */
[----:B------:R0:W-:Y:S01]  /*5930*/  @P4 STG.E.U16 desc[UR12][R2.64+0xd0], R78 ;  /* 0x0000d04e02004986 */ /* 0x0001e2000c10150c */
        /* <DEDUP_REMOVED lines=14> */
[----:B------:R0:W-:Y:S02]  /*5a20*/  @P4 STG.E.U16 desc[UR12][R2.64+0xe2], R81 ;  /* 0x0000e25102004986 */ /* 0x0001e4000c10150c */
        /* <DEDUP_REMOVED lines=8> */
[----:B------:R0:W-:Y:S04]  /*5ab0*/  @P5 STG.E.U16 desc[UR12][R2.64+0xf0], R84 ;  /* 0x0000f05402005986 */ /* 0x0001e8000c10150c */
[----:B------:R1:W-:Y:S01]  /*5ac0*/  @P6 STG.E.U16 desc[UR12][R4.64+0xf2], R85 ;  /* 0x0000f25504006986 */ /* 0x0003e2000c10150c */
[----:B0-----:R-:W-:Y:S02]  /*5ad0*/  @P1 IMAD.MOV.U32 R2, RZ, RZ, R16 ;  /* 0x000000ffff021224 */ /* 0x001fe400078e0010 */
[----:B------:R-:W-:-:S05]  /*5ae0*/  @P1 IMAD.MOV.U32 R3, RZ, RZ, R17 ;  /* 0x000000ffff031224 */ /* 0x000fca00078e0011 */
[----:B------:R1:W-:Y:S01]  /*5af0*/  @P1 STG.E.U16 desc[UR12][R2.64+0xf0], R86 ;  /* 0x0000f05602001986 */ /* 0x0003e2000c10150c */
[----:B------:R-:W-:Y:S05]  /*5b00*/  @!P0 EXIT ;  /* 0x000000000000894d */ /* 0x000fea0003800000 */
[----:B------:R-:W-:-:S05]  /*5b10*/  F2FP.F16.F32.PACK_AB R0, RZ, R0 ;  /* 0x00000000ff00723e */ /* 0x000fca00000000ff */
[----:B------:R-:W-:Y:S01]  /*5b20*/  STG.E.U16 desc[UR12][R16.64+0xf2], R0 ;  /* 0x0000f20010007986 */ /* 0x000fe2000c10150c */
[----:B------:R-:W-:Y:S05]  /*5b30*/  EXIT ;  /* 0x000000000000794d */ /* 0x000fea0003800000 */
.L_x_10:
[----:B------:R-:W-:-:S13]  /*5b40*/  ISETP.NE.AND P0, PT, R6, RZ, PT ;  /* 0x000000ff0600720c */ /* 0x000fda0003f05270 */
[----:B------:R-:W-:Y:S05]  /*5b50*/  @P0 EXIT ;  /* 0x000000000000094d */ /* 0x000fea0003800000 */
[----:B------:R-:W-:-:S13]  /*5b60*/  ELECT P0, URZ, PT ;  /* 0x00000000003f782f */ /* 0x000fda0003800000 */
[----:B------:R-:W-:Y:S05]  /*5b70*/  @!P0 BRA `(.L_x_147) ;  /* 0x00000008000c8947 */ /* 0x000fea0003800000 */
[----:B------:R-:W-:Y:S02]  /*5b80*/  ISETP.GE.AND P0, PT, R4, 0x1, PT ;  /* 0x000000010400780c */ /* 0x000fe40003f06270 */
[----:B---3-5:R-:W-:-:S04]  /*5b90*/  SHF.R.S32.HI R3, RZ, 0x1f, R8 ;  /* 0x0000001fff037819 */ /* 0x028fc80000011408 */
[----:B------:R-:W-:-:S07]  /*5ba0*/  LEA.HI R3, R3, R8, RZ, 0x7 ;  /* 0x0000000803037211 */ /* 0x000fce00078f38ff */
[----:B------:R-:W-:Y:S05]  /*5bb0*/  @!P0 BRA `(.L_x_147) ;  /* 0x0000000400fc8947 */ /* 0x000fea0003800000 */
[----:B-1----:R-:W0:Y:S01]  /*5bc0*/  S2R R0, SR_CTAID.X ;  /* 0x0000000000007919 */ /* 0x002e220000002500 */
[----:B------:R-:W-:Y:S01]  /*5bd0*/  LOP3.LUT R3, R3, 0xffffff80, RZ, 0xc0, !PT ;  /* 0xffffff8003037812 */ /* 0x000fe200078ec0ff */
[----:B------:R-:W-:Y:S01]  /*5be0*/  ULDC UR4, c[0x0][0x384] ;  /* 0x0000e10000047ab9 */ /* 0x000fe20000000800 */
[C---:B------:R-:W-:Y:S01]  /*5bf0*/  LOP3.LUT P0, RZ, R8.reuse, 0x1f, RZ, 0xc0, !PT ;  /* 0x0000001f08ff7812 */ /* 0x040fe2000780c0ff */
[----:B------:R-:W1:Y:S01]  /*5c00*/  S2R R10, SR_CTAID.Y ;  /* 0x00000000000a7919 */ /* 0x000e620000002600 */
[----:B------:R-:W-:Y:S01]  /*5c10*/  ULDC UR5, c[0x0][0x388] ;  /* 0x0000e20000057ab9 */ /* 0x000fe20000000800 */
[----:B------:R-:W-:Y:S01]  /*5c20*/  IMAD.IADD R3, R8, 0x1, -R3 ;  /* 0x0000000108037824 */ /* 0x000fe200078e0a03 */
[----:B------:R-:W-:Y:S01]  /*5c30*/  LOP3.LUT R19, R2, 0x2, RZ, 0xfc, !PT ;  /* 0x0000000202137812 */ /* 0x000fe200078efcff */
[----:B------:R-:W-:Y:S01]  /*5c40*/  VIADD R21, R4, 0x1 ;  /* 0x0000000104157836 */ /* 0x000fe20000000000 */
[----:B------:R-:W-:Y:S01]  /*5c50*/  CS2R R6, SRZ ;  /* 0x0000000000067805 */ /* 0x000fe2000001ff00 */
[----:B------:R-:W-:Y:S01]  /*5c60*/  IMAD.MOV.U32 R5, RZ, RZ, 0x1 ;  /* 0x00000001ff057424 */ /* 0x000fe200078e00ff */
[----:B------:R-:W-:-:S02]  /*5c70*/  ISETP.NE.AND P1, PT, R3, RZ, PT ;  /* 0x000000ff0300720c */ /* 0x000fc40003f25270 */
[----:B------:R-:W-:Y:S02]  /*5c80*/  CS2R R8, SRZ ;  /* 0x0000000000087805 */ /* 0x000fe4000001ff00 */
[----:B------:R-:W-:Y:S01]  /*5c90*/  ISETP.NE.OR P0, PT, R3, RZ, !P0 ;  /* 0x000000ff0300720c */ /* 0x000fe20004705670 */
[----:B------:R-:W-:Y:S02]  /*5ca0*/  IMAD.MOV.U32 R3, RZ, RZ, RZ ;  /* 0x000000ffff037224 */ /* 0x000fe400078e00ff */
[----:B0-----:R-:W-:-:S04]  /*5cb0*/  IMAD.SHL.U32 R16, R0, 0x40, RZ ;  /* 0x0000004000107824 */ /* 0x001fc800078e00ff */
[----:B------:R-:W-:-:S04]  /*5cc0*/  IMAD.HI.U32 R0, R16, UR4, RZ ;  /* 0x0000000410007c27 */ /* 0x000fc8000f8e00ff */
[----:B-1----:R-:W-:Y:S01]  /*5cd0*/  IMAD.SHL.U32 R18, R10, 0x80, RZ ;  /* 0x000000800a127824 */ /* 0x002fe200078e00ff */
[----:B------:R-:W-:-:S07]  /*5ce0*/  SHF.R.U32.HI R0, RZ, UR5, R0 ;  /* 0x00000005ff007c19 */ /* 0x000fce0008011600 */
.L_x_151:
[----:B------:R-:W0:Y:S01]  /*5cf0*/  S2R R11, SR_CgaCtaId ;  /* 0x00000000000b7919 */ /* 0x000e220000008800 */
[----:B------:R-:W-:-:S04]  /*5d00*/  MOV R10, 0x400 ;  /* 0x00000400000a7802 */ /* 0x000fc80000000f00 */
[----:B0-----:R-:W-:Y:S02]  /*5d10*/  LEA R20, R11, R10, 0x18 ;  /* 0x0000000a0b147211 */ /* 0x001fe400078ec0ff */
[----:B------:R-:W-:-:S03]  /*5d20*/  SHF.L.U32 R10, R5, 0x1f, RZ ;  /* 0x0000001f050a7819 */ /* 0x000fc600000006ff */
[----:B------:R-:W-:-:S07]  /*5d30*/  IMAD R17, R3, 0x8, R20 ;  /* 0x0000000803117824 */ /* 0x000fce00078e0214 */
.L_x_148:
[----:B0-----:R0:W1:Y:S02]  /*5d40*/  SYNCS.PHASECHK.TRANS64.TRYWAIT P2, [R17+URZ+0x36090], R10 ;  /* 0x0360900a110075a7 */ /* 0x001064000804017f */
[----:B-1----:R-:W-:Y:S05]  /*5d50*/  @!P2 NANOSLEEP.SYNCS 0x989680 ;  /* 0x009896800000a95d */ /* 0x002fea0003900000 */
[----:B------:R-:W1:Y:S02]  /*5d60*/  @!P2 SYNCS.PHASECHK.TRANS64 P2, [R17+URZ+0x36090], R10 ;  /* 0x0360900a1100a5a7 */ /* 0x000e64000804007f */
[----:B-1----:R-:W-:Y:S05]  /*5d70*/  @!P2 BRA `(.L_x_148) ;  /* 0xfffffffc00f0a947 */ /* 0x002fea000383ffff */
[----:B0-----:R-:W0:Y:S02]  /*5d80*/  @!P1 LDC R10, c[0x0][0x580] ;  /* 0x00016000ff0a9b82 */ /* 0x001e240000000800 */
[----:B0-----:R0:W-:Y:S02]  /*5d90*/  @!P1 SYNCS.ARRIVE.TRANS64 RZ, [R17+URZ+0x36000], R10 ;  /* 0x0360000a11ff99a7 */ /* 0x0011e4000800003f */
[----:B0-----:R-:W-:-:S04]  /*5da0*/  PRMT R10, R19, 0x9910, RZ ;  /* 0x00009910130a7816 */ /* 0x001fc800000000ff */
[----:B------:R-:W-:-:S13]  /*5db0*/  ISETP.NE.AND P2, PT, R10, 0x2, PT ;  /* 0x000000020a00780c */ /* 0x000fda0003f45270 */
[----:B------:R-:W-:Y:S05]  /*5dc0*/  @P2 BRA `(.L_x_149) ;  /* 0x0000000000042947 */ /* 0x000fea0003800000 */
[----:B------:R-:W-:Y:S01]  /*5dd0*/  BPT.TRAP 0x1 ;  /* 0x000000040000795c */ /* 0x000fe20000300000 */
.L_x_149:
[----:B------:R-:W-:Y:S05]  /*5de0*/  @P0 BRA `(.L_x_150) ;  /* 0x0000000000040947 */ /* 0x000fea0003800000 */
[----:B------:R-:W-:Y:S01]  /*5df0*/  BPT.TRAP 0x1 ;  /* 0x000000040000795c */ /* 0x000fe20000300000 */
.L_x_150:
[----:B------:R-:W0:Y:S01]  /*5e00*/  LDC R13, c[0x0][0x380] ;  /* 0x0000e000ff0d7b82 */ /* 0x000e220000000800 */
[----:B------:R-:W-:Y:S01]  /*5e10*/  R2UR UR4, R0 ;  /* 0x00000000000472ca */ /* 0x000fe200000e0000 */
[----:B------:R-:W-:Y:S01]  /*5e20*/  ULDC UR14, c[0x0][0x38c] ;  /* 0x0000e300000e7ab9 */ /* 0x000fe20000000800 */
[----:B------:R-:W-:Y:S01]  /*5e30*/  R2UR UR13, R16 ;  /* 0x00000000100d72ca */ /* 0x000fe200000e0000 */
[----:B------:R-:W-:Y:S01]  /*5e40*/  UISETP.NE.AND UP0, UPT, UR14, 0x1, UPT ;  /* 0x000000010e00788c */ /* 0x000fe2000bf05270 */
[C---:B------:R-:W-:Y:S01]  /*5e50*/  R2UR UR18, R8.reuse ;  /* 0x00000000081272ca */ /* 0x040fe200000e0000 */
[----:B------:R-:W-:Y:S01]  /*5e60*/  VIADD R8, R8, 0x1 ;  /* 0x0000000108087836 */ /* 0x000fe20000000000 */
[----:B------:R-:W-:Y:S01]  /*5e70*/  ULDC UR24, c[0x0][0x398] ;  /* 0x0000e60000187ab9 */ /* 0x000fe20000000800 */
[----:B------:R-:W1:Y:S01]  /*5e80*/  LDC.64 R10, c[0x0][0x3f8] ;  /* 0x0000fe00ff0a7b82 */ /* 0x000e620000000a00 */
[----:B------:R-:W-:Y:S01]  /*5e90*/  R2UR UR16, R3 ;  /* 0x00000000031072ca */ /* 0x000fe200000e0000 */
[----:B------:R-:W-:Y:S01]  /*5ea0*/  ULDC UR12, c[0x0][0x3ec] ;  /* 0x0000fb00000c7ab9 */ /* 0x000fe20000000800 */
[----:B------:R-:W-:Y:S01]  /*5eb0*/  R2UR UR17, R17 ;  /* 0x00000000111172ca */ /* 0x000fe200000e0000 */
[----:B------:R-:W-:Y:S01]  /*5ec0*/  VIADD R21, R21, 0xffffffff ;  /* 0xffffffff15157836 */ /* 0x000fe20000000000 */
[----:B------:R-:W-:Y:S01]  /*5ed0*/  ULDC.64 UR28, c[0x0][0x198] ;  /* 0x00006600001c7ab9 */ /* 0x000fe20000000a00 */
[----:B------:R-:W-:Y:S01]  /*5ee0*/  ULDC.64 UR20, c[0x0][0x3f0] ;  /* 0x0000fc0000147ab9 */ /* 0x000fe20000000a00 */
[----:B------:R-:W-:Y:S01]  /*5ef0*/  @UP0 ULDC.64 UR8, c[0x0][0x390] ;  /* 0x0000e40000080ab9 */ /* 0x000fe20000000a00 */
[----:B------:R-:W1:Y:S01]  /*5f00*/  LDC.64 R14, c[0x0][0x3d0] ;  /* 0x0000f400ff0e7b82 */ /* 0x000e620000000a00 */
[----:B------:R-:W-:Y:S01]  /*5f10*/  ISETP.GT.AND P6, PT, R21, 0x1, PT ;  /* 0x000000011500780c */ /* 0x000fe20003fc4270 */
[----:B------:R-:W-:Y:S01]  /*5f20*/  USHF.L.U32 UR18, UR18, 0x5, URZ ;  /* 0x0000000512127899 */ /* 0x000fe2000800063f */
[----:B------:R-:W-:Y:S01]  /*5f30*/  UMOV UR26, 0x0 ;  /* 0x00000000001a7882 */ /* 0x000fe20000000000 */
[----:B------:R-:W-:-:S04]  /*5f40*/  UMOV UR27, 0x10000000 ;  /* 0x10000000001b7882 */ /* 0x000fc80000000000 */
[----:B------:R-:W2:Y:S01]  /*5f50*/  LDC R12, c[0x0][0x400] ;  /* 0x00010000ff0c7b82 */ /* 0x000ea20000000800 */
[----:B0-----:R-:W-:Y:S01]  /*5f60*/  ISETP.NE.AND P2, PT, R13, 0x1, PT ;  /* 0x000000010d00780c */ /* 0x001fe20003f45270 */
[----:B------:R-:W-:-:S12]  /*5f70*/  UIADD3 UR17, UR17, 0x36000, URZ ;  /* 0x0003600011117890 */ /* 0x000fd8000fffe03f */
[----:B------:R-:W-:Y:S01]  /*5f80*/  @P2 IMAD.U32 R22, RZ, RZ, UR4 ;  /* 0x00000004ff162e24 */ /* 0x000fe2000f8e00ff */
[----:B------:R-:W-:Y:S01]  /*5f90*/  ULDC.64 UR4, c[0x0][0x3c8] ;  /* 0x0000f20000047ab9 */ /* 0x000fe20000000a00 */
[----:B-1----:R-:W-:Y:S02]  /*5fa0*/  IMAD R11, R7, R14, R11 ;  /* 0x0000000e070b7224 */ /* 0x002fe400078e020b */
[----:B------:R-:W-:Y:S01]  /*5fb0*/  IMAD R10, R9, UR5, R10 ;  /* 0x00000005090a7c24 */ /* 0x000fe2000f8e020a */
[----:B------:R-:W-:Y:S02]  /*5fc0*/  @P2 R2UR UR13, R22 ;  /* 0x00000000160d22ca */ /* 0x000fe400000e0000 */
[----:B------:R-:W-:Y:S01]  /*5fd0*/  ISETP.NE.AND P2, PT, R8, UR15, PT ;  /* 0x0000000f08007c0c */ /* 0x000fe2000bf45270 */
[----:B------:R-:W-:Y:S02]  /*5fe0*/  IMAD.U32 R11, R11, 0x20, R10 ;  /* 0x000000200b0b7824 */ /* 0x000fe400078e000a */
[----:B--2---:R-:W-:Y:S01]  /*5ff0*/  IMAD R12, R6, R15, R12 ;  /* 0x0000000f060c7224 */ /* 0x004fe200078e020c */
[----:B------:R-:W-:Y:S01]  /*6000*/  SEL R8, R8, RZ, P2 ;  /* 0x000000ff08087207 */ /* 0x000fe20001000000 */
[----:B------:R-:W0:Y:S02]  /*6010*/  LDC.64 R14, c[0x0][0x3e0] ;  /* 0x0000f800ff0e7b82 */ /* 0x000e240000000a00 */
[----:B------:R-:W-:-:S04]  /*6020*/  IMAD.U32 R11, R12, 0x400, R11 ;  /* 0x000004000c0b7824 */ /* 0x000fc800078e000b */
[----:B------:R-:W-:Y:S01]  /*6030*/  UIMAD.WIDE.U32 UR6, UR13, UR8, URZ ;  /* 0x000000080d0672a5 */ /* 0x000fe2000f8e003f */
[----:B------:R-:W-:Y:S01]  /*6040*/  R2UR UR25, R11 ;  /* 0x000000000b1972ca */ /* 0x000fe200000e0000 */
[----:B------:R-:W-:Y:S01]  /*6050*/  UIADD3 UR6, -UR13, URZ, URZ ;  /* 0x0000003f0d067290 */ /* 0x000fe2000fffe13f */
[----:B------:R-:W-:Y:S01]  /*6060*/  VIADD R11, R6, 0x1 ;  /* 0x00000001060b7836 */ /* 0x000fe20000000000 */
[----:B------:R-:W-:Y:S01]  /*6070*/  UMOV UR5, UR13 ;  /* 0x0000000d00057c82 */ /* 0x000fe20008000000 */
[----:B------:R-:W-:Y:S02]  /*6080*/  @UP0 USHF.R.U32.HI UR5, URZ, UR9, UR7 ;  /* 0x000000093f050299 */ /* 0x000fe40008011607 */
[----:B------:R-:W-:Y:S01]  /*6090*/  UISETP.NE.AND UP0, UPT, UR24, 0x1, UPT ;  /* 0x000000011800788c */ /* 0x000fe2000bf05270 */
[----:B------:R-:W-:Y:S01]  /*60a0*/  IMAD R10, R13, UR6, R16 ;  /* 0x000000060d0a7c24 */ /* 0x000fe2000f8e0210 */
[----:B------:R-:W-:Y:S01]  /*60b0*/  R2UR UR7, R20 ;  /* 0x00000000140772ca */ /* 0x000fe200000e0000 */
[----:B------:R-:W-:Y:S01]  /*60c0*/  VIADD R13, R9, 0x1 ;  /* 0x00000001090d7836 */ /* 0x000fe20000000000 */
[----:B------:R-:W-:Y:S01]  /*60d0*/  ULDC.64 UR8, c[0x0][0x3c0] ;  /* 0x0000f00000087ab9 */ /* 0x000fe20000000a00 */
[----:B------:R-:W-:Y:S01]  /*60e0*/  @P2 IMAD.MOV R13, RZ, RZ, R9 ;  /* 0x000000ffff0d2224 */ /* 0x000fe200078e0209 */
[----:B------:R-:W-:Y:S01]  /*60f0*/  R2UR UR19, R10 ;  /* 0x000000000a1372ca */ /* 0x000fe200000e0000 */
[----:B------:R-:W-:Y:S01]  /*6100*/  IMAD R20, R3, 0x2000, R20 ;  /* 0x0000200003147824 */ /* 0x000fe200078e0214 */
[----:B------:R-:W-:Y:S01]  /*6110*/  UMOV UR22, UR5 ;  /* 0x0000000500167c82 */ /* 0x000fe20008000000 */
[----:B------:R-:W-:Y:S01]  /*6120*/  VIADD R10, R7, 0x1 ;  /* 0x00000001070a7836 */ /* 0x000fe20000000000 */
[----:B------:R-:W-:Y:S01]  /*6130*/  UIADD3 UR6, UP1, UR28, 0xf0, URZ ;  /* 0x000000f01c067890 */ /* 0x000fe2000ff3e03f */
[----:B0-----:R-:W-:Y:S01]  /*6140*/  ISETP.NE.AND P3, PT, R13, R14, PT ;  /* 0x0000000e0d00720c */ /* 0x001fe20003f65270 */
[----:B------:R-:W-:Y:S01]  /*6150*/  @UP0 ULDC UR10, c[0x0][0x39c] ;  /* 0x0000e700000a0ab9 */ /* 0x000fe20000000800 */
[----:B------:R-:W-:Y:S01]  /*6160*/  @UP0 ULDC UR30, c[0x0][0x3a0] ;  /* 0x0000e800001e0ab9 */ /* 0x000fe20000000800 */
[----:B------:R-:W-:Y:S01]  /*6170*/  UIMAD.WIDE.U32 UR10, UR5, UR10, URZ ;  /* 0x0000000a050a72a5 */ /* 0x000fe2000f8e003f */
[----:B------:R-:W-:Y:S01]  /*6180*/  R2UR UR23, R20 ;  /* 0x00000000141772ca */ /* 0x000fe200000e0000 */
[----:B------:R-:W-:Y:S01]  /*6190*/  ULEA UR16, UR16, UR7, 0xc ;  /* 0x0000000710107291 */ /* 0x000fe2000f8e603f */
[----:B------:R-:W-:Y:S01]  /*61a0*/  VIADD R3, R3, 0x1 ;  /* 0x0000000103037836 */ /* 0x000fe20000000000 */
[----:B------:R-:W-:-:S02]  /*61b0*/  @UP0 USHF.R.U32.HI UR22, URZ, UR30, UR11 ;  /* 0x0000001e3f160299 */ /* 0x000fc4000801160b */
[----:B------:R-:W-:Y:S01]  /*61c0*/  UIMAD UR19, UR19, UR8, UR12 ;  /* 0x00000008131372a4 */ /* 0x000fe2000f8e020c */
[----:B------:R-:W-:Y:S01]  /*61d0*/  R2UR UR12, R9 ;  /* 0x00000000090c72ca */ /* 0x000fe200000e0000 */
[----:B------:R-:W-:Y:S01]  /*61e0*/  UIADD3 UR7, -UR5, URZ, URZ ;  /* 0x0000003f05077290 */ /* 0x000fe2000fffe13f */
[----:B------:R-:W-:Y:S01]  /*61f0*/  R2UR UR11, R18 ;  /* 0x00000000120b72ca */ /* 0x000fe200000e0000 */
[----:B------:R-:W-:Y:S01]  /*6200*/  UIADD3 UR8, -UR22, URZ, URZ ;  /* 0x0000003f16087290 */ /* 0x000fe2000fffe13f */
[----:B------:R-:W-:Y:S01]  /*6210*/  @P3 IMAD.MOV R10, RZ, RZ, R7 ;  /* 0x000000ffff0a3224 */ /* 0x000fe200078e0207 */
[----:B------:R-:W-:Y:S01]  /*6220*/  UIMAD UR7, UR14, UR7, UR13 ;  /* 0x000000070e0772a4 */ /* 0x000fe2000f8e020d */
[----:B------:R-:W-:Y:S01]  /*6230*/  R2UR UR13, R7 ;  /* 0x00000000070d72ca */ /* 0x000fe200000e0000 */
[----:B------:R-:W-:Y:S01]  /*6240*/  UIMAD UR5, UR24, UR8, UR5 ;  /* 0x00000008180572a4 */ /* 0x000fe2000f8e0205 */
[----:B------:R-:W-:Y:S01]  /*6250*/  R2UR UR14, R6 ;  /* 0x00000000060e72ca */ /* 0x000fe200000e0000 */
[----:B------:R-:W-:Y:S01]  /*6260*/  UIADD3 UR28, UP2, UR28, 0x270, URZ ;  /* 0x000002701c1c7890 */ /* 0x000fe2000ff5e03f */
[C---:B------:R-:W-:Y:S01]  /*6270*/  ISETP.NE.AND P4, PT, R10.reuse, R15, PT ;  /* 0x0000000f0a00720c */ /* 0x040fe20003f85270 */
[----:B------:R-:W-:Y:S01]  /*6280*/  UIMAD UR20, UR7, UR9, UR20 ;  /* 0x00000009071472a4 */ /* 0x000fe2000f8e0214 */
[----:B------:R-:W-:Y:S01]  /*6290*/  ISETP.NE.AND P5, PT, R3, 0x12, PT ;  /* 0x000000120300780c */ /* 0x000fe20003fa5270 */
[----:B------:R-:W-:Y:S01]  /*62a0*/  UIMAD UR21, UR5, UR4, UR21 ;  /* 0x00000004051572a4 */ /* 0x000fe2000f8e0215 */
[----:B------:R-:W-:Y:S01]  /*62b0*/  SEL R9, R13, RZ, P3 ;  /* 0x000000ff0d097207 */ /* 0x000fe20001800000 */
[----:B------:R-:W-:Y:S01]  /*62c0*/  UIADD3.X UR7, URZ, UR29, URZ, UP1, !UPT ;  /* 0x0000001d3f077290 */ /* 0x000fe20008ffe43f */
[----:B------:R-:W-:Y:S01]  /*62d0*/  SEL R12, RZ, 0x1, P5 ;  /* 0x00000001ff0c7807 */ /* 0x000fe20002800000 */
[----:B------:R-:W-:Y:S01]  /*62e0*/  UPRMT UR4, UR25, 0x5410, URZ ;  /* 0x0000541019047896 */ /* 0x000fe2000800003f */
[----:B------:R-:W-:Y:S01]  /*62f0*/  SEL R3, R3, RZ, P5 ;  /* 0x000000ff03037207 */ /* 0x000fe20002800000 */
[----:B------:R-:W-:Y:S01]  /*6300*/  UIADD3 UR8, UR23, 0x12000, URZ ;  /* 0x0001200017087890 */ /* 0x000fe2000fffe03f */
[----:B------:R-:W-:Y:S01]  /*6310*/  LOP3.LUT R5, R5, R12, RZ, 0x3c, !PT ;  /* 0x0000000c05057212 */ /* 0x000fe200078e3cff */
[----:B------:R-:W-:Y:S01]  /*6320*/  UIADD3.X UR29, URZ, UR29, URZ, UP2, !UPT ;  /* 0x0000001d3f1d7290 */ /* 0x000fe200097fe43f */
[----:B------:R-:W-:Y:S01]  /*6330*/  SEL R7, R10, RZ, P4 ;  /* 0x000000ff0a077207 */ /* 0x000fe20002000000 */
[----:B------:R-:W-:Y:S01]  /*6340*/  UMOV UR9, UR17 ;  /* 0x0000001100097c82 */ /* 0x000fe20008000000 */
[----:B------:R-:W-:Y:S01]  /*6350*/  UMOV UR10, UR18 ;  /* 0x00000012000a7c82 */ /* 0x000fe20008000000 */
[----:B------:R-:W-:Y:S01]  /*6360*/  @P4 IMAD.MOV R11, RZ, RZ, R6 ;  /* 0x000000ffff0b4224 */ /* 0x000fe200078e0206 */
[----:B------:R0:W-:Y:S03]  /*6370*/  UTMALDG.5D.IM2COL [UR16], [UR6], UR4 ;  /* 0x00000010060073b4 */ /* 0x0001e60008060004 */
[----:B------:R-:W-:Y:S01]  /*6380*/  IMAD.MOV.U32 R6, RZ, RZ, R11 ;  /* 0x000000ffff067224 */ /* 0x000fe200078e000b */
[----:B------:R0:W-:Y:S02]  /*6390*/  UTMALDG.5D [UR8], [UR28], desc[UR26] ;  /* 0x00001a081c0075b4 */ /* 0x0001e40008021000 */
[----:B0-----:R-:W-:Y:S05]  /*63a0*/  @P6 BRA `(.L_x_151) ;  /* 0xfffffff800506947 */ /* 0x001fea000383ffff */
.L_x_147:
[----:B------:R-:W-:Y:S01]  /*63b0*/  ISETP.GE.U32.AND P2, PT, R4, 0x12, PT ;  /* 0x000000120400780c */ /* 0x000fe20003f46070 */
[----:B------:R-:W-:Y:S05]  /*63c0*/  WARPSYNC.ALL ;  /* 0x0000000000007948 */ /* 0x000fea0003800000 */
[----:B------:R-:W-:-:S07]  /*63d0*/  ELECT P1, URZ, PT ;  /* 0x00000000003f782f */ /* 0x000fce0003820000 */
[----:B------:R-:W-:-:S05]  /*63e0*/  @P2 IMAD.WIDE.U32 R6, R4, 0x38e38e39, RZ ;  /* 0x38e38e3904062825 */ /* 0x000fca00078e00ff */
[----:B-1---5:R-:W-:-:S04]  /*63f0*/  @P2 SHF.R.U32.HI R0, RZ, 0x2, R7 ;  /* 0x00000002ff002819 */ /* 0x022fc80000011607 */
[----:B------:R-:W-:-:S04]  /*6400*/  @P2 LOP3.LUT R0, R0, 0x1, RZ, 0xc0, !PT ;  /* 0x0000000100002812 */ /* 0x000fc800078ec0ff */
[----:B------:R-:W-:Y:S01]  /*6410*/  @P2 ISETP.NE.U32.AND P0, PT, R0, 0x1, PT ;  /* 0x000000010000280c */ /* 0x000fe20003f05070 */
[----:B------:R-:W-:-:S12]  /*6420*/  @!P1 EXIT ;  /* 0x000000000000994d */ /* 0x000fd80003800000 */
[----:B------:R-:W-:Y:S01]  /*6430*/  LOP3.LUT R2, R2, 0x2, RZ, 0xfc, !PT ;  /* 0x0000000202027812 */ /* 0x000fe200078efcff */
[----:B------:R-:W-:Y:S01]  /*6440*/  IMAD.MOV.U32 R5, RZ, RZ, 0x1 ;  /* 0x00000001ff057424 */ /* 0x000fe200078e00ff */
[----:B------:R-:W-:Y:S02]  /*6450*/  @P2 ISETP.NE.U32.AND.EX P0, PT, RZ, RZ, PT, P0 ;  /* 0x000000ffff00220c */ /* 0x000fe40003f05100 */
[----:B------:R-:W-:Y:S02]  /*6460*/  ISETP.NE.AND P1, PT, R2, 0x3, PT ;  /* 0x000000030200780c */ /* 0x000fe40003f25270 */
[----:B------:R-:W-:-:S11]  /*6470*/  @P2 SEL R5, RZ, 0x1, !P0 ;  /* 0x00000001ff052807 */ /* 0x000fd60004000000 */
[----:B------:R-:W-:Y:S05]  /*6480*/  @!P1 BRA `(.L_x_152) ;  /* 0x0000000000049947 */ /* 0x000fea0003800000 */
[----:B------:R-:W-:Y:S01]  /*6490*/  BPT.TRAP 0x1 ;  /* 0x000000040000795c */ /* 0x000fe20000300000 */
.L_x_152:
[----:B------:R-:W0:Y:S01]  /*64a0*/  S2R R7, SR_CgaCtaId ;  /* 0x0000000000077919 */ /* 0x000e220000008800 */
[----:B---3--:R-:W-:Y:S01]  /*64b0*/  IMAD.WIDE.U32 R2, R4, 0x38e38e39, RZ ;  /* 0x38e38e3904027825 */ /* 0x008fe200078e00ff */
[----:B------:R-:W-:-:S04]  /*64c0*/  MOV R0, 0x400 ;  /* 0x0000040000007802 */ /* 0x000fc80000000f00 */
[----:B------:R-:W-:-:S05]  /*64d0*/  SHF.R.U32.HI R3, RZ, 0x2, R3 ;  /* 0x00000002ff037819 */ /* 0x000fca0000011603 */
[----:B------:R-:W-:Y:S01]  /*64e0*/  IMAD R3, R3, -0x12, R4 ;  /* 0xffffffee03037824 */ /* 0x000fe200078e0204 */
[----:B0-----:R-:W-:Y:S02]  /*64f0*/  LEA R0, R7, R0, 0x18 ;  /* 0x0000000007007211 */ /* 0x001fe400078ec0ff */
[----:B------:R-:W-:-:S03]  /*6500*/  SHF.L.U32 R7, R5, 0x1f, RZ ;  /* 0x0000001f05077819 */ /* 0x000fc600000006ff */
[----:B------:R-:W-:-:S04]  /*6510*/  VIADD R0, R0, 0x36090 ;  /* 0x0003609000007836 */ /* 0x000fc80000000000 */
[----:B------:R-:W-:-:S07]  /*6520*/  IMAD R2, R3, 0x8, R0 ;  /* 0x0000000803027824 */ /* 0x000fce00078e0200 */
.L_x_153:
[----:B0-----:R0:W1:Y:S02]  /*6530*/  SYNCS.PHASECHK.TRANS64.TRYWAIT P0, [R2+URZ], R7 ;  /* 0x00000007020075a7 */ /* 0x001064000800017f */
[----:B-1----:R-:W-:Y:S05]  /*6540*/  @!P0 NANOSLEEP.SYNCS 0x989680 ;  /* 0x009896800000895d */ /* 0x002fea0003900000 */
[----:B------:R-:W1:Y:S02]  /*6550*/  @!P0 SYNCS.PHASECHK.TRANS64 P0, [R2+URZ], R7 ;  /* 0x00000007020085a7 */ /* 0x000e64000800007f */
[----:B-1----:R-:W-:Y:S05]  /*6560*/  @!P0 BRA `(.L_x_153) ;  /* 0xfffffffc00f08947 */ /* 0x002fea000383ffff */
[----:B------:R-:W-:-:S05]  /*6570*/  VIADD R3, R3, 0x1 ;  /* 0x0000000103037836 */ /* 0x000fca0000000000 */
[----:B------:R-:W-:-:S04]  /*6580*/  ISETP.NE.AND P0, PT, R3, 0x12, PT ;  /* 0x000000120300780c */ /* 0x000fc80003f05270 */
[----:B0-----:R-:W-:Y:S02]  /*6590*/  SEL R2, RZ, 0x1, P0 ;  /* 0x00000001ff027807 */ /* 0x001fe40000000000 */
[----:B------:R-:W-:Y:S02]  /*65a0*/  SEL R3, R3, RZ, P0 ;  /* 0x000000ff03037207 */ /* 0x000fe40000000000 */
[----:B------:R-:W-:-:S03]  /*65b0*/  LOP3.LUT R7, R5, R2, RZ, 0x3c, !PT ;  /* 0x0000000205077212 */ /* 0x000fc600078e3cff */
[----:B------:R-:W-:Y:S01]  /*65c0*/  IMAD R2, R3, 0x8, R0 ;  /* 0x0000000803027824 */ /* 0x000fe200078e0200 */
[----:B------:R-:W-:-:S07]  /*65d0*/  SHF.L.U32 R5, R7, 0x1f, RZ ;  /* 0x0000001f07057819 */ /* 0x000fce00000006ff */
.L_x_154:
        /* <DEDUP_REMOVED lines=11> */
.L_x_155:
        /* <DEDUP_REMOVED lines=11> */
.L_x_156:
        /* <DEDUP_REMOVED lines=11> */
.L_x_157:
        /* <DEDUP_REMOVED lines=11> */
.L_x_158:
        /* <DEDUP_REMOVED lines=11> */
.L_x_159:
        /* <DEDUP_REMOVED lines=11> */
.L_x_160:
        /* <DEDUP_REMOVED lines=11> */
.L_x_161:
        /* <DEDUP_REMOVED lines=11> */
.L_x_162:
        /* <DEDUP_REMOVED lines=11> */
.L_x_163:
        /* <DEDUP_REMOVED lines=11> */
.L_x_164:
        /* <DEDUP_REMOVED lines=11> */
.L_x_165:
        /* <DEDUP_REMOVED lines=11> */
.L_x_166:
        /* <DEDUP_REMOVED lines=11> */
.L_x_167:
        /* <DEDUP_REMOVED lines=11> */
.L_x_168:
        /* <DEDUP_REMOVED lines=11> */
.L_x_169:
        /* <DEDUP_REMOVED lines=11> */
.L_x_170:
[----:B0-----:R0:W1:Y:S02]  /*70e0*/  SYNCS.PHASECHK.TRANS64.TRYWAIT P0, [R3+URZ], R0 ;  /* 0x00000000030075a7 */ /* 0x001064000800017f */
[----:B-1----:R-:W-:Y:S05]  /*70f0*/  @!P0 NANOSLEEP.SYNCS 0x989680 ;  /* 0x009896800000895d */ /* 0x002fea0003900000 */
[----:B------:R-:W1:Y:S02]  /*7100*/  @!P0 SYNCS.PHASECHK.TRANS64 P0, [R3+URZ], R0 ;  /* 0x00000000030085a7 */ /* 0x000e64000800007f */
[----:B-1----:R-:W-:Y:S05]  /*7110*/  @P0 EXIT ;  /* 0x000000000000094d */ /* 0x002fea0003800000 */
[----:B------:R-:W-:Y:S05]  /*7120*/  BRA `(.L_x_170) ;  /* 0xfffffffc00ec7947 */ /* 0x000fea000383ffff */
.L_x_171:
[----:B------:R-:W-:-:S00]  /*7130*/  BRA `(.L_x_171) ;  /* 0xfffffffc00fc7947 */ /* 0x000fc0000383ffff */
[----:B------:R-:W-:-:S00]  /*7140*/  NOP ;  /* 0x0000000000007918 */ /* 0x000fc00000000000 */
        /* <DEDUP_REMOVED lines=11> */
.L_x_172:


//--------------------- .nv.shared._ZN7cutlass13device_kernelINS_4conv6kernel13ConvUniversalINS1_16ConvProblemShapeILNS1_8OperatorE0ELi3EEENS1_10collective14CollectiveConvINS1_46MainloopSm90TmaGmmaWarpSpecializedImplicitGemmILS5_0ELi18ELi3EN4cute5tupleIJNSA_1CILi1EEESD_SD_EEENS1_36KernelImplicitTmaWarpSpecializedSm90ELi1EEENSB_IJNSC_ILi64EEENSC_ILi128EEENSB_IJNSC_ILi32EEEEEEEEENS_6half_tESM_NSA_8TiledMMAINSA_8MMA_AtomIJNSA_4SM904GMMA26MMA_64x128x16_F32F16F16_SSILNSQ_5MajorE0ELSS_0ELNSQ_7ScaleInE1ELST_1EEEEEENSA_6LayoutISE_NSB_IJNSC_ILi0EEESX_SX_EEEEENSB_IJNSA_10UnderscoreES10_S10_EEEEENS7_6detail26Sm90ImplicitGemmTileTraitsINSA_20SM90_TMA_LOAD_IM2COLENSA_14ComposedLayoutINSA_7SwizzleILi2ELi4ELi3EEENSA_18smem_ptr_flag_bitsILi16EEENSW_INSB_IJNSB_IJNSC_ILi8EEES1B_EEENSB_IJSJ_SD_EEENSB_IJSD_NSC_ILi18EEEEEEEEENSB_IJNSB_IJSJ_NSC_ILi256EEEEEENSB_IJSD_SX_EEENSB_IJSX_NSC_ILi2048EEEEEEEEEEEEEvEENS14_INSA_13SM90_TMA_LOADENS16_IS18_S1A_NSW_INSB_IJNSB_IJS1B_NSC_ILi16EEEEEES1D_S1F_EEENSB_IJS1I_S1J_NSB_IJSX_NSC_ILi4096EEEEEEEEEEEEEvEEEENS_8epilogue10collective6detail29Sm90TmaWarpSpecializedAdapterINS22_15DefaultEpilogueISM_NSB_IJNSB_IJllllEEESD_SX_EEES27_NS21_6thread17LinearCombinationISM_Li1EffLNS28_9ScaleType4KindE0ELNS_15FloatRoundStyleE2ESM_EENS_4gemm15EpilogueDefaultEEEEEvvEEEEvNT_6ParamsE --------------------------
	.section	.nv.shared._ZN7cutlass13device_kernelINS_4conv6kernel13ConvUniversalINS1_16ConvProblemShapeILNS1_8OperatorE0ELi3EEENS1_10collective14CollectiveConvINS1_46MainloopSm90TmaGmmaWarpSpecializedImplicitGemmILS5_0ELi18ELi3EN4cute5tupleIJNSA_1CILi1EEESD_SD_EEENS1_36KernelImplicitTmaWarpSpecializedSm90ELi1EEENSB_IJNSC_ILi64EEENSC_ILi128EEENSB_IJNSC_ILi32EEEEEEEEENS_6half_tESM_NSA_8TiledMMAINSA_8MMA_AtomIJNSA_4SM904GMMA26MMA_64x128x16_F32F16F16_SSILNSQ_5MajorE0ELSS_0ELNSQ_7ScaleInE1ELST_1EEEEEENSA_6LayoutISE_NSB_IJNSC_ILi0EEESX_SX_EEEEENSB_IJNSA_10UnderscoreES10_S10_EEEEENS7_6detail26Sm90ImplicitGemmTileTraitsINSA_20SM90_TMA_LOAD_IM2COLENSA_14ComposedLayoutINSA_7SwizzleILi2ELi4ELi3EEENSA_18smem_ptr_flag_bitsILi16EEENSW_INSB_IJNSB_IJNSC_ILi8EEES1B_EEENSB_IJSJ_SD_EEENSB_IJSD_NSC_ILi18EEEEEEEEENSB_IJNSB_IJSJ_NSC_ILi256EEEEEENSB_IJSD_SX_EEENSB_IJSX_NSC_ILi2048EEEEEEEEEEEEEvEENS14_INSA_13SM90_TMA_LOADENS16_IS18_S1A_NSW_INSB_IJNSB_IJS1B_NSC_ILi16EEEEEES1D_S1F_EEENSB_IJS1I_S1J_NSB_IJSX_NSC_ILi4096EEEEEEEEEEEEEvEEEENS_8epilogue10collective6detail29Sm90TmaWarpSpecializedAdapterINS22_15DefaultEpilogueISM_NSB_IJNSB_IJllllEEESD_SX_EEES27_NS21_6thread17LinearCombinationISM_Li1EffLNS28_9ScaleType4KindE0ELNS_15FloatRoundStyleE2ESM_EENS_4gemm15EpilogueDefaultEEEEEvvEEEEvNT_6ParamsE,"aw",@nobits
	.sectionflags	@""
	.align	16
	.zero		1024


//--------------------- .nv.shared.reserved.0     --------------------------
	.section	.nv.shared.reserved.0,"aw",@nobits
	.weak		__nv_reservedSMEM_offset_0_alias
	.size		__nv_reservedSMEM_offset_0_alias, 0, 0
	.other		__nv_reservedSMEM_offset_0_alias,@"STO_CUDA_RESERVED_SHARED STV_DEFAULT"
__nv_reservedSMEM_offset_0_alias:
	.zero		0


//--------------------- .nv.global                --------------------------
	.section	.nv.global,"aw",@nobits
.nv.global:
	.type		_ZN39_INTERNAL_18e35a4f_4_k_cu_bd8154d7_27934cute1_E,@object
	.size		_ZN39_INTERNAL_18e35a4f_4_k_cu_bd8154d7_27934cute1_E,(_ZN39_INTERNAL_18e35a4f_4_k_cu_bd8154d7_27934cuda3std3__45__cpo6cbeginE - _ZN39_INTERNAL_18e35a4f_4_k_cu_bd8154d7_27934cute1_E)
_ZN39_INTERNAL_18e35a4f_4_k_cu_bd8154d7_27934cute1_E:
	.zero		1
	.type		_ZN39_INTERNAL_18e35a4f_4_k_cu_bd8154d7_27934cuda3std3__45__cpo6cbeginE,@object
	.size		_ZN39_INTERNAL_18e35a4f_4_k_cu_bd8154d7_27934cuda3std3__45__cpo6cbeginE,(_ZN39_INTERNAL_18e35a4f_4_k_cu_bd8154d7_27934cuda3std3__48in_placeE - _ZN39_INTERNAL_18e35a4f_4_k_cu_bd8154d7_27934cuda3std3__45__cpo6cbeginE)
_ZN39_INTERNAL_18e35a4f_4_k_cu_bd8154d7_27934cuda3std3__45__cpo6cbeginE:
	.zero		1
	.type		_ZN39_INTERNAL_18e35a4f_4_k_cu_bd8154d7_27934cuda3std3__48in_placeE,@object
	.size		_ZN39_INTERNAL_18e35a4f_4_k_cu_bd8154d7_27934cuda3std3__48in_placeE,(_ZN39_INTERNAL_18e35a4f_4_k_cu_bd8154d7_27934cuda3std6ranges3__45__cpo9iter_moveE - _ZN39_INTERNAL_18e35a4f_4_k_cu_bd8154d7_27934cuda3std3__48in_placeE)
_ZN39_INTERNAL_18e35a4f_4_k_cu_bd8154d7_27934cuda3std3__48in_placeE:
	.zero		1
	.type		_ZN39_INTERNAL_18e35a4f_4_k_cu_bd8154d7_27934cuda3std6ranges3__45__cpo9iter_moveE,@object
	.size		_ZN39_INTERNAL_18e35a4f_4_k_cu_bd8154d7_27934cuda3std6ranges3__45__cpo9iter_moveE,(_ZN39_INTERNAL_18e35a4f_4_k_cu_bd8154d7_27934cuda3std3__45__cpo5beginE - _ZN39_INTERNAL_18e35a4f_4_k_cu_bd8154d7_27934cuda3std6ranges3__45__cpo9iter_moveE)
_ZN39_INTERNAL_18e35a4f_4_k_cu_bd8154d7_27934cuda3std6ranges3__45__cpo9iter_moveE:
	.zero		1
	.type		_ZN39_INTERNAL_18e35a4f_4_k_cu_bd8154d7_27934cuda3std3__45__cpo5beginE,@object
	.size		_ZN39_INTERNAL_18e35a4f_4_k_cu_bd8154d7_27934cuda3std3__45__cpo5beginE,(_ZN39_INTERNAL_18e35a4f_4_k_cu_bd8154d7_27934cuda3std3__441_GLOBAL__N__18e35a4f_4_k_cu_bd8154d7_27936ignoreE - _ZN39_INTERNAL_18e35a4f_4_k_cu_bd8154d7_27934cuda3std3__45__cpo5beginE)
_ZN39_INTERNAL_18e35a4f_4_k_cu_bd8154d7_27934cuda3std3__45__cpo5beginE:
	.zero		1
	.type		_ZN39_INTERNAL_18e35a4f_4_k_cu_bd8154d7_27934cuda3std3__441_GLOBAL__N__18e35a4f_4_k_cu_bd8154d7_27936ignoreE,@object
	.size		_ZN39_INTERNAL_18e35a4f_4_k_cu_bd8154d7_27934cuda3std3__441_GLOBAL__N__18e35a4f_4_k_cu_bd8154d7_27936ignoreE,(_ZN39_INTERNAL_18e35a4f_4_k_cu_bd8154d7_27934cute7productE - _ZN39_INTERNAL_18e35a4f_4_k_cu_bd8154d7_27934cuda3std3__441_GLOBAL__N__18e35a4f_4_k_cu_bd8154d7_27936ignoreE)
_ZN39_INTERNAL_18e35a4f_4_k_cu_bd8154d7_27934cuda3std3__441_GLOBAL__N__18e35a4f_4_k_cu_bd8154d7_27936ignoreE:
	.zero		1
	.type		_ZN39_INTERNAL_18e35a4f_4_k_cu_bd8154d7_27934cute7productE,@object
	.size		_ZN39_INTERNAL_18e35a4f_4_k_cu_bd8154d7_27934cute7productE,(_ZN39_INTERNAL_18e35a4f_4_k_cu_bd8154d7_27934cuda3std3__45__cpo3endE - _ZN39_INTERNAL_18e35a4f_4_k_cu_bd8154d7_27934cute7productE)
_ZN39_INTERNAL_18e35a4f_4_k_cu_bd8154d7_27934cute7productE:
	.zero		1
	.type		_ZN39_INTERNAL_18e35a4f_4_k_cu_bd8154d7_27934cuda3std3__45__cpo3endE,@object
	.size		_ZN39_INTERNAL_18e35a4f_4_k_cu_bd8154d7_27934cuda3std3__45__cpo3endE,(_ZN39_INTERNAL_18e35a4f_4_k_cu_bd8154d7_27934cuda3std3__419piecewise_constructE - _ZN39_INTERNAL_18e35a4f_4_k_cu_bd8154d7_27934cuda3std3__45__cpo3endE)
_ZN39_INTERNAL_18e35a4f_4_k_cu_bd8154d7_27934cuda3std3__45__cpo3endE:
	.zero		1
	.type		_ZN39_INTERNAL_18e35a4f_4_k_cu_bd8154d7_27934cuda3std3__419piecewise_constructE,@object
	.size		_ZN39_INTERNAL_18e35a4f_4_k_cu_bd8154d7_27934cuda3std3__419piecewise_constructE,(_ZN39_INTERNAL_18e35a4f_4_k_cu_bd8154d7_27934cuda3std3__45__cpo4cendE - _ZN39_INTERNAL_18e35a4f_4_k_cu_bd8154d7_27934cuda3std3__419piecewise_constructE)
_ZN39_INTERNAL_18e35a4f_4_k_cu_bd8154d7_27934cuda3std3__419piecewise_constructE:
	.zero		1
	.type		_ZN39_INTERNAL_18e35a4f_4_k_cu_bd8154d7_27934cuda3std3__45__cpo4cendE,@object
	.size		_ZN39_INTERNAL_18e35a4f_4_k_cu_bd8154d7_27934cuda3std3__45__cpo4cendE,(_ZN39_INTERNAL_18e35a4f_4_k_cu_bd8154d7_27934cuda3std6ranges3__45__cpo4swapE - _ZN39_INTERNAL_18e35a4f_4_k_cu_bd8154d7_27934cuda3std3__45__cpo4cendE)
_ZN39_INTERNAL_18e35a4f_4_k_cu_bd8154d7_27934cuda3std3__45__cpo4cendE:
	.zero		1
	.type		_ZN39_INTERNAL_18e35a4f_4_k_cu_bd8154d7_27934cuda3std6ranges3__45__cpo4swapE,@object
	.size		_ZN39_INTERNAL_18e35a4f_4_k_cu_bd8154d7_27934cuda3std6ranges3__45__cpo4swapE,(.L_7 - _ZN39_INTERNAL_18e35a4f_4_k_cu_bd8154d7_27934cuda3std6ranges3__45__cpo4swapE)
_ZN39_INTERNAL_18e35a4f_4_k_cu_bd8154d7_27934cuda3std6ranges3__45__cpo4swapE:
	.zero		1
.L_7:


//--------------------- .nv.constant0._ZN7cutlass13device_kernelINS_4conv6kernel13ConvUniversalINS1_16ConvProblemShapeILNS1_8OperatorE0ELi3EEENS1_10collective14CollectiveConvINS1_46MainloopSm90TmaGmmaWarpSpecializedImplicitGemmILS5_0ELi18ELi3EN4cute5tupleIJNSA_1CILi1EEESD_SD_EEENS1_36KernelImplicitTmaWarpSpecializedSm90ELi1EEENSB_IJNSC_ILi64EEENSC_ILi128EEENSB_IJNSC_ILi32EEEEEEEEENS_6half_tESM_NSA_8TiledMMAINSA_8MMA_AtomIJNSA_4SM904GMMA26MMA_64x128x16_F32F16F16_SSILNSQ_5MajorE0ELSS_0ELNSQ_7ScaleInE1ELST_1EEEEEENSA_6LayoutISE_NSB_IJNSC_ILi0EEESX_SX_EEEEENSB_IJNSA_10UnderscoreES10_S10_EEEEENS7_6detail26Sm90ImplicitGemmTileTraitsINSA_20SM90_TMA_LOAD_IM2COLENSA_14ComposedLayoutINSA_7SwizzleILi2ELi4ELi3EEENSA_18smem_ptr_flag_bitsILi16EEENSW_INSB_IJNSB_IJNSC_ILi8EEES1B_EEENSB_IJSJ_SD_EEENSB_IJSD_NSC_ILi18EEEEEEEEENSB_IJNSB_IJSJ_NSC_ILi256EEEEEENSB_IJSD_SX_EEENSB_IJSX_NSC_ILi2048EEEEEEEEEEEEEvEENS14_INSA_13SM90_TMA_LOADENS16_IS18_S1A_NSW_INSB_IJNSB_IJS1B_NSC_ILi16EEEEEES1D_S1F_EEENSB_IJS1I_S1J_NSB_IJSX_NSC_ILi4096EEEEEEEEEEEEEvEEEENS_8epilogue10collective6detail29Sm90TmaWarpSpecializedAdapterINS22_15DefaultEpilogueISM_NSB_IJNSB_IJllllEEESD_SX_EEES27_NS21_6thread17LinearCombinationISM_Li1EffLNS28_9ScaleType4KindE0ELNS_15FloatRoundStyleE2ESM_EENS_4gemm15EpilogueDefaultEEEEEvvEEEEvNT_6ParamsE --------------------------
	.section	.nv.constant0._ZN7cutlass13device_kernelINS_4conv6kernel13ConvUniversalINS1_16ConvProblemShapeILNS1_8OperatorE0ELi3EEENS1_10collective14CollectiveConvINS1_46MainloopSm90TmaGmmaWarpSpecializedImplicitGemmILS5_0ELi18ELi3EN4cute5tupleIJNSA_1CILi1EEESD_SD_EEENS1_36KernelImplicitTmaWarpSpecializedSm90ELi1EEENSB_IJNSC_ILi64EEENSC_ILi128EEENSB_IJNSC_ILi32EEEEEEEEENS_6half_tESM_NSA_8TiledMMAINSA_8MMA_AtomIJNSA_4SM904GMMA26MMA_64x128x16_F32F16F16_SSILNSQ_5MajorE0ELSS_0ELNSQ_7ScaleInE1ELST_1EEEEEENSA_6LayoutISE_NSB_IJNSC_ILi0EEESX_SX_EEEEENSB_IJNSA_10UnderscoreES10_S10_EEEEENS7_6detail26Sm90ImplicitGemmTileTraitsINSA_20SM90_TMA_LOAD_IM2COLENSA_14ComposedLayoutINSA_7SwizzleILi2ELi4ELi3EEENSA_18smem_ptr_flag_bitsILi16EEENSW_INSB_IJNSB_IJNSC_ILi8EEES1B_EEENSB_IJSJ_SD_EEENSB_IJSD_NSC_ILi18EEEEEEEEENSB_IJNSB_IJSJ_NSC_ILi256EEEEEENSB_IJSD_SX_EEENSB_IJSX_NSC_ILi2048EEEEEEEEEEEEEvEENS14_INSA_13SM90_TMA_LOADENS16_IS18_S1A_NSW_INSB_IJNSB_IJS1B_NSC_ILi16EEEEEES1D_S1F_EEENSB_IJS1I_S1J_NSB_IJSX_NSC_ILi4096EEEEEEEEEEEEEvEEEENS_8epilogue10collective6detail29Sm90TmaWarpSpecializedAdapterINS22_15DefaultEpilogueISM_NSB_IJNSB_IJllllEEESD_SX_EEES27_NS21_6thread17LinearCombinationISM_Li1EffLNS28_9ScaleType4KindE0ELNS_15FloatRoundStyleE2ESM_EENS_4gemm15EpilogueDefaultEEEEEvvEEEEvNT_6ParamsE,"a",@progbits
	.sectionflags	@""
	.align	4
.nv.constant0._ZN7cutlass13device_kernelINS_4conv6kernel13ConvUniversalINS1_16ConvProblemShapeILNS1_8OperatorE0ELi3EEENS1_10collective14CollectiveConvINS1_46MainloopSm90TmaGmmaWarpSpecializedImplicitGemmILS5_0ELi18ELi3EN4cute5tupleIJNSA_1CILi1EEESD_SD_EEENS1_36KernelImplicitTmaWarpSpecializedSm90ELi1EEENSB_IJNSC_ILi64EEENSC_ILi128EEENSB_IJNSC_ILi32EEEEEEEEENS_6half_tESM_NSA_8TiledMMAINSA_8MMA_AtomIJNSA_4SM904GMMA26MMA_64x128x16_F32F16F16_SSILNSQ_5MajorE0ELSS_0ELNSQ_7ScaleInE1ELST_1EEEEEENSA_6LayoutISE_NSB_IJNSC_ILi0EEESX_SX_EEEEENSB_IJNSA_10UnderscoreES10_S10_EEEEENS7_6detail26Sm90ImplicitGemmTileTraitsINSA_20SM90_TMA_LOAD_IM2COLENSA_14ComposedLayoutINSA_7SwizzleILi2ELi4ELi3EEENSA_18smem_ptr_flag_bitsILi16EEENSW_INSB_IJNSB_IJNSC_ILi8EEES1B_EEENSB_IJSJ_SD_EEENSB_IJSD_NSC_ILi18EEEEEEEEENSB_IJNSB_IJSJ_NSC_ILi256EEEEEENSB_IJSD_SX_EEENSB_IJSX_NSC_ILi2048EEEEEEEEEEEEEvEENS14_INSA_13SM90_TMA_LOADENS16_IS18_S1A_NSW_INSB_IJNSB_IJS1B_NSC_ILi16EEEEEES1D_S1F_EEENSB_IJS1I_S1J_NSB_IJSX_NSC_ILi4096EEEEEEEEEEEEEvEEEENS_8epilogue10collective6detail29Sm90TmaWarpSpecializedAdapterINS22_15DefaultEpilogueISM_NSB_IJNSB_IJllllEEESD_SX_EEES27_NS21_6thread17LinearCombinationISM_Li1EffLNS28_9ScaleType4KindE0ELNS_15FloatRoundStyleE2ESM_EENS_4gemm15EpilogueDefaultEEEEEvvEEEEvNT_6ParamsE:
	.zero		1664


//--------------------- SYMBOLS --------------------------

	.type		.nv.reservedSmem.offset0,@object
	.size		.nv.reservedSmem.offset0,0x4
